def gluon_wgmma(
    a_ptr,
    b_ptr,
    c_ptr,
    M,
    N,
    K,
    stride_am,
    stride_bk,
    stride_cm,
    BLOCK_M: gl.constexpr,
    BLOCK_N: gl.constexpr,
    BLOCK_K: gl.constexpr,
    DTYPE: gl.constexpr,
    A_LAYOUT: gl.constexpr,
    B_LAYOUT: gl.constexpr,
    C_LAYOUT: gl.constexpr,
    B_SHAPE: gl.constexpr,
    TRANS_B: gl.constexpr,
    NUM_BUFFERS: gl.constexpr,
    NUM_WARPS: gl.constexpr,
):
    a_desc = tma.make_tensor_descriptor(
        a_ptr, [M, K], [stride_am, 1], [BLOCK_M, BLOCK_K], A_LAYOUT
    )
    b_desc = tma.make_tensor_descriptor(
        b_ptr,
        [N, K] if TRANS_B else [K, N],
        [stride_bk, 1],
        B_SHAPE,
        B_LAYOUT,
    )
    c_desc = tma.make_tensor_descriptor(
        c_ptr, [M, N], [stride_cm, 1], [BLOCK_M, BLOCK_N], C_LAYOUT
    )

    a_bufs = gl.allocate_shared_memory(
        DTYPE, [NUM_BUFFERS, BLOCK_M, BLOCK_K], A_LAYOUT
    )
    b_bufs = gl.allocate_shared_memory(DTYPE, [NUM_BUFFERS] + B_SHAPE, B_LAYOUT)

    pid_m = gl.program_id(0)
    pid_n = gl.program_id(1)
    off_m = pid_m * BLOCK_M
    off_n = pid_n * BLOCK_N

    mma_layout: gl.constexpr = pick_wgmma_layout(DTYPE, BLOCK_M, BLOCK_N, NUM_WARPS)
    acc = warpgroup_mma_init(
        gl.zeros((BLOCK_M, BLOCK_N), dtype=gl.float32, layout=mma_layout)
    )

    bars = gl.allocate_shared_memory(
        gl.int64, [NUM_BUFFERS, 1], mbarrier.MBarrierLayout()
    )
    for i in gl.static_range(NUM_BUFFERS):
        mbarrier.init(bars.index(i), count=1)
    idx = 0
    phase = 0

    for k in range(0, K, BLOCK_K):
        a = a_bufs.index(idx)
        b = b_bufs.index(idx)
        bar = bars.index(idx)
        mbarrier.expect(bar, a_desc.block_type.nbytes + b_desc.block_type.nbytes)
        tma.async_copy_global_to_shared(a_desc, [off_m, k], bar, a)
        tma.async_copy_global_to_shared(
            b_desc, [off_n, k] if TRANS_B else [k, off_n], bar, b
        )
        mbarrier.wait(bar, phase=phase)

        if TRANS_B:
            b = b.permute((1, 0))
        acc = warpgroup_mma_wait(num_outstanding=0, deps=(acc,))
        acc = warpgroup_mma(a, b, acc, is_async=True)

        idx += 1
        if idx == NUM_BUFFERS:
            idx = 0
            phase ^= 1

    acc = warpgroup_mma_wait(num_outstanding=0, deps=(acc,))
    for i in gl.static_range(NUM_BUFFERS):
        mbarrier.invalidate(bars.index(i))

    c_smem = gl.allocate_shared_memory(DTYPE, [BLOCK_M, BLOCK_N], C_LAYOUT)
    c_smem.store(acc.to(DTYPE))
    fence_async_shared()
    tma.async_copy_shared_to_global(c_desc, [off_m, off_n], c_smem)
    tma.store_wait(pendings=0)

# config = {"BLOCK_K": 32, "BLOCK_M": 64, "BLOCK_N": 128, "arch": "sm_90", "dtype": "fp8e4m3", "num_buffers": 3, "num_warps": 8, "trans_b": 1}
# arch = sm_90


// ===== COMPILED SASS (sm_90a) =====

	.target	sm_90a

	.elftype	@"ET_EXEC"


//--------------------- .note.nv.tkinfo           --------------------------
	.section	.note.nv.tkinfo,"",@"SHT_NOTE"
	.sectionflags	@"SHF_NOTE_NV_TKINFO"
	.tkinfo
        /*0018*/ 	.word	0x00000002
        /*0030*/ 	.string	""
        /*0030*/ 	.string	"ptxas"
        /*0030*/ 	.string	"Cuda compilation tools, release 13.0, V13.0.88"
        /*0030*/ 	.string	"Build cuda_13.0.r13.0/compiler.36424714_0"
        /*0030*/ 	.string	"-v  -suppress-debug-info  -lineinfo  -arch sm_90a "



//--------------------- .note.nv.cuinfo           --------------------------
	.section	.note.nv.cuinfo,"",@"SHT_NOTE"
	.sectionflags	@"SHF_NOTE_NV_CUINFO"
        /*0018*/ 	.short	0x0002
        /*001a*/ 	.short	0x005a
        /*001c*/ 	.short	0x0082
	.zero		2


//--------------------- .nv.info                  --------------------------
	.section	.nv.info,"",@"SHT_CUDA_INFO"
	.align	4


	//----- nvinfo : EIATTR_REGCOUNT
	.align		4
        /*0000*/ 	.byte	0x04, 0x2f
        /*0002*/ 	.short	(.L_1 - .L_0)
	.align		4
.L_0:
        /*0004*/ 	.word	index@(gluon_wgmma)
        /*0008*/ 	.word	0x0000003a


	//----- nvinfo : EIATTR_FRAME_SIZE
	.align		4
.L_1:
        /*000c*/ 	.byte	0x04, 0x11
        /*000e*/ 	.short	(.L_3 - .L_2)
	.align		4
.L_2:
        /*0010*/ 	.word	index@(gluon_wgmma)
        /*0014*/ 	.word	0x00000000


	//----- nvinfo : EIATTR_MIN_STACK_SIZE
	.align		4
.L_3:
        /*0018*/ 	.byte	0x04, 0x12
        /*001a*/ 	.short	(.L_5 - .L_4)
	.align		4
.L_4:
        /*001c*/ 	.word	index@(gluon_wgmma)
        /*0020*/ 	.word	0x00000000
.L_5:


//--------------------- .nv.compat                --------------------------
	.section	.nv.compat,"",@"SHT_CUDA_COMPAT_INFO"
	.align	4
        /*0000*/ 	.byte	0x02, 0x09, 0x01, 0x00, 0x02, 0x02, 0x04, 0x00, 0x02, 0x05, 0x05, 0x00, 0x03, 0x07, 0x01, 0x01
        /*0010*/ 	.byte	0x02, 0x03, 0x03, 0x00, 0x02, 0x06, 0x01, 0x00, 0x04, 0x0b, 0x08, 0x00, 0x00, 0x00, 0x00, 0x00
        /*0020*/ 	.byte	0x00, 0x00, 0x00, 0x00


//--------------------- .nv.info.gluon_wgmma      --------------------------
	.section	.nv.info.gluon_wgmma,"",@"SHT_CUDA_INFO"
	.sectionflags	@""
	.align	4


	//----- nvinfo : EIATTR_CUDA_API_VERSION
	.align		4
        /*0000*/ 	.byte	0x04, 0x37
        /*0002*/ 	.short	(.L_7 - .L_6)
.L_6:
        /*0004*/ 	.word	0x00000082


	//----- nvinfo : EIATTR_KPARAM_INFO
	.align		4
.L_7:
        /*0008*/ 	.byte	0x04, 0x17
        /*000a*/ 	.short	(.L_9 - .L_8)
.L_8:
        /*000c*/ 	.word	0x00000000
        /*0010*/ 	.short	0x000a
        /*0012*/ 	.short	0x0048
        /*0014*/ 	.byte	0x00, 0xf4, 0x21, 0x00


	//----- nvinfo : EIATTR_KPARAM_INFO
	.align		4
.L_9:
        /*0018*/ 	.byte	0x04, 0x17
        /*001a*/ 	.short	(.L_11 - .L_10)
.L_10:
        /*001c*/ 	.word	0x00000000
        /*0020*/ 	.short	0x0009
        /*0022*/ 	.short	0x0040
        /*0024*/ 	.byte	0x00, 0xf4, 0x21, 0x00


	//----- nvinfo : EIATTR_KPARAM_INFO
	.align		4
.L_11:
        /*0028*/ 	.byte	0x04, 0x17
        /*002a*/ 	.short	(.L_13 - .L_12)
.L_12:
        /*002c*/ 	.word	0x00000000
        /*0030*/ 	.short	0x0008
        /*0032*/ 	.short	0x0038
        /*0034*/ 	.byte	0x00, 0xf0, 0x21, 0x00


	//----- nvinfo : EIATTR_KPARAM_INFO
	.align		4
.L_13:
        /*0038*/ 	.byte	0x04, 0x17
        /*003a*/ 	.short	(.L_15 - .L_14)
.L_14:
        /*003c*/ 	.word	0x00000000
        /*0040*/ 	.short	0x0007
        /*0042*/ 	.short	0x0030
        /*0044*/ 	.byte	0x00, 0xf0, 0x21, 0x00


	//----- nvinfo : EIATTR_KPARAM_INFO
	.align		4
.L_15:
        /*0048*/ 	.byte	0x04, 0x17
        /*004a*/ 	.short	(.L_17 - .L_16)
.L_16:
        /*004c*/ 	.word	0x00000000
        /*0050*/ 	.short	0x0006
        /*0052*/ 	.short	0x0028
        /*0054*/ 	.byte	0x00, 0xf0, 0x21, 0x00


	//----- nvinfo : EIATTR_KPARAM_INFO
	.align		4
.L_17:
        /*0058*/ 	.byte	0x04, 0x17
        /*005a*/ 	.short	(.L_19 - .L_18)
.L_18:
        /*005c*/ 	.word	0x00000000
        /*0060*/ 	.short	0x0005
        /*0062*/ 	.short	0x0020
        /*0064*/ 	.byte	0x00, 0xf0, 0x11, 0x00


	//----- nvinfo : EIATTR_KPARAM_INFO
	.align		4
.L_19:
        /*0068*/ 	.byte	0x04, 0x17
        /*006a*/ 	.short	(.L_21 - .L_20)
.L_20:
        /*006c*/ 	.word	0x00000000
        /*0070*/ 	.short	0x0004
        /*0072*/ 	.short	0x001c
        /*0074*/ 	.byte	0x00, 0xf0, 0x11, 0x00


	//----- nvinfo : EIATTR_KPARAM_INFO
	.align		4
.L_21:
        /*0078*/ 	.byte	0x04, 0x17
        /*007a*/ 	.short	(.L_23 - .L_22)
.L_22:
        /*007c*/ 	.word	0x00000000
        /*0080*/ 	.short	0x0003
        /*0082*/ 	.short	0x0018
        /*0084*/ 	.byte	0x00, 0xf0, 0x11, 0x00


	//----- nvinfo : EIATTR_KPARAM_INFO
	.align		4
.L_23:
        /*0088*/ 	.byte	0x04, 0x17
        /*008a*/ 	.short	(.L_25 - .L_24)
.L_24:
        /*008c*/ 	.word	0x00000000
        /*0090*/ 	.short	0x0002
        /*0092*/ 	.short	0x0010
        /*0094*/ 	.byte	0x00, 0xf4, 0x21, 0x00


	//----- nvinfo : EIATTR_KPARAM_INFO
	.align		4
.L_25:
        /*0098*/ 	.byte	0x04, 0x17
        /*009a*/ 	.short	(.L_27 - .L_26)
.L_26:
        /*009c*/ 	.word	0x00000000
        /*00a0*/ 	.short	0x0001
        /*00a2*/ 	.short	0x0008
        /*00a4*/ 	.byte	0x00, 0xf4, 0x21, 0x00


	//----- nvinfo : EIATTR_KPARAM_INFO
	.align		4
.L_27:
        /*00a8*/ 	.byte	0x04, 0x17
        /*00aa*/ 	.short	(.L_29 - .L_28)
.L_28:
        /*00ac*/ 	.word	0x00000000
        /*00b0*/ 	.short	0x0000
        /*00b2*/ 	.short	0x0000
        /*00b4*/ 	.byte	0x00, 0xf4, 0x21, 0x00


	//----- nvinfo : EIATTR_SPARSE_MMA_MASK
	.align		4
.L_29:
        /*00b8*/ 	.byte	0x03, 0x50
        /*00ba*/ 	.short	0x0000


	//----- nvinfo : EIATTR_MAXREG_COUNT
	.align		4
        /*00bc*/ 	.byte	0x03, 0x1b
        /*00be*/ 	.short	0x00ff


	//----- nvinfo : EIATTR_NUM_BARRIERS
	.align		4
        /*00c0*/ 	.byte	0x02, 0x4c
        /*00c2*/ 	.byte	0x01
	.zero		1


	//----- nvinfo : EIATTR_MERCURY_ISA_VERSION
	.align		4
        /*00c4*/ 	.byte	0x03, 0x5f
        /*00c6*/ 	.short	0x0101


	//----- nvinfo : EIATTR_INT_WARP_WIDE_INSTR_OFFSETS
	.align		4
        /*00c8*/ 	.byte	0x04, 0x31
        /*00ca*/ 	.short	(.L_31 - .L_30)


	//   ....[0]....
.L_30:
        /*00cc*/ 	.word	0x000012c0


	//   ....[1]....
        /*00d0*/ 	.word	0x000012e0


	//   ....[2]....
        /*00d4*/ 	.word	0x000012f0


	//   ....[3]....
        /*00d8*/ 	.word	0x000013d0


	//   ....[4]....
        /*00dc*/ 	.word	0x00001690


	//   ....[5]....
        /*00e0*/ 	.word	0x000016a0


	//   ....[6]....
        /*00e4*/ 	.word	0x00001710


	//   ....[7]....
        /*00e8*/ 	.word	0x00001720


	//   ....[8]....
        /*00ec*/ 	.word	0x00001b30


	//   ....[9]....
        /*00f0*/ 	.word	0x00001b50


	//----- nvinfo : EIATTR_COOP_GROUP_MASK_REGIDS
	.align		4
.L_31:
        /*00f4*/ 	.byte	0x04, 0x29
        /*00f6*/ 	.short	(.L_33 - .L_32)


	//   ....[0]....
.L_32:
        /*00f8*/ 	.word	0xffffffff


	//   ....[1]....
        /*00fc*/ 	.word	0xffffffff


	//   ....[2]....
        /*0100*/ 	.word	0xffffffff


	//----- nvinfo : EIATTR_COOP_GROUP_INSTR_OFFSETS
	.align		4
.L_33:
        /*0104*/ 	.byte	0x04, 0x28
        /*0106*/ 	.short	(.L_35 - .L_34)


	//   ....[0]....
.L_34:
        /*0108*/ 	.word	0x00000140


	//   ....[1]....
        /*010c*/ 	.word	0x000006e0


	//   ....[2]....
        /*0110*/ 	.word	0x00000cd0


	//----- nvinfo : EIATTR_MBARRIER_INSTR_OFFSETS
	.align		4
.L_35:
        /*0114*/ 	.byte	0x04, 0x39
        /*0116*/ 	.short	(.L_37 - .L_36)


	//   ....[0]....
.L_36:
        /*0118*/ 	.word	0x00001430
        /*011c*/ 	.word	0x000000ff
        /*0120*/ 	.word	0x00004800
        /*0124*/ 	.short	0x0100
        /*0126*/ 	.byte	0x08
	.zero		1


	//   ....[1]....
        /*0128*/ 	.word	0x00001450
        /*012c*/ 	.word	0x000000ff
        /*0130*/ 	.word	0x00004808
        /*0134*/ 	.short	0x0100
        /*0136*/ 	.byte	0x08
	.zero		1


	//   ....[2]....
        /*0138*/ 	.word	0x00001480
        /*013c*/ 	.word	0x000000ff
        /*0140*/ 	.word	0x00004810
        /*0144*/ 	.short	0x0100
        /*0146*/ 	.byte	0x08
	.zero		1


	//   ....[3]....
        /*0148*/ 	.word	0x000017d0
        /*014c*/ 	.word	0x000000ff
        /*0150*/ 	.word	0x00004800
        /*0154*/ 	.short	0x010a
        /*0156*/ 	.byte	0x09
	.zero		1


	//   ....[4]....
        /*0158*/ 	.word	0x00001a80
        /*015c*/ 	.word	0x000000ff
        /*0160*/ 	.word	0x00004800
        /*0164*/ 	.short	0x0108
        /*0166*/ 	.byte	0x08
	.zero		1


	//   ....[5]....
        /*0168*/ 	.word	0x00001b80
        /*016c*/ 	.word	0x000000ff
        /*0170*/ 	.word	0x00004808
        /*0174*/ 	.short	0x0108
        /*0176*/ 	.byte	0x08
	.zero		1


	//   ....[6]....
        /*0178*/ 	.word	0x00001be0
        /*017c*/ 	.word	0x000000ff
        /*0180*/ 	.word	0x00004810
        /*0184*/ 	.short	0x0108
        /*0186*/ 	.byte	0x08
	.zero		1


	//   ....[7]....
        /*0188*/ 	.word	0x00001d70
        /*018c*/ 	.word	0x000000ff
        /*0190*/ 	.word	0x00004800
        /*0194*/ 	.short	0x010a
        /*0196*/ 	.byte	0x09
	.zero		1


	//----- nvinfo : EIATTR_NUM_MBARRIERS
	.align		4
.L_37:
        /*0198*/ 	.byte	0x03, 0x38
        /*019a*/ 	.short	0x0003


	//----- nvinfo : EIATTR_EXIT_INSTR_OFFSETS
	.align		4
        /*019c*/ 	.byte	0x04, 0x1c
        /*019e*/ 	.short	(.L_39 - .L_38)


	//   ....[0]....
.L_38:
        /*01a0*/ 	.word	0x00001d60


	//----- nvinfo : EIATTR_REQNTID
	.align		4
.L_39:
        /*01a4*/ 	.byte	0x04, 0x10
        /*01a6*/ 	.short	(.L_41 - .L_40)
.L_40:
        /*01a8*/ 	.word	0x00000100
        /*01ac*/ 	.word	0x00000001
        /*01b0*/ 	.word	0x00000001


	//----- nvinfo : EIATTR_CRS_STACK_SIZE
	.align		4
.L_41:
        /*01b4*/ 	.byte	0x04, 0x1e
        /*01b6*/ 	.short	(.L_43 - .L_42)
.L_42:
        /*01b8*/ 	.word	0x00000000


	//----- nvinfo : EIATTR_CBANK_PARAM_SIZE
	.align		4
.L_43:
        /*01bc*/ 	.byte	0x03, 0x19
        /*01be*/ 	.short	0x0050


	//----- nvinfo : EIATTR_PARAM_CBANK
	.align		4
        /*01c0*/ 	.byte	0x04, 0x0a
        /*01c2*/ 	.short	(.L_45 - .L_44)
	.align		4
.L_44:
        /*01c4*/ 	.word	index@(.nv.constant0.gluon_wgmma)
        /*01c8*/ 	.short	0x0210
        /*01ca*/ 	.short	0x0050


	//----- nvinfo : EIATTR_SW_WAR
	.align		4
.L_45:
        /*01cc*/ 	.byte	0x04, 0x36
        /*01ce*/ 	.short	(.L_47 - .L_46)
.L_46:
        /*01d0*/ 	.word	0x00000008
.L_47:


//--------------------- .nv.callgraph             --------------------------
	.section	.nv.callgraph,"",@"SHT_CUDA_CALLGRAPH"
	.align	4
	.sectionentsize	8
	.align		4
        /*0000*/ 	.word	0x00000000
	.align		4
        /*0004*/ 	.word	0xffffffff
	.align		4
        /*0008*/ 	.word	0x00000000
	.align		4
        /*000c*/ 	.word	0xfffffffe
	.align		4
        /*0010*/ 	.word	0x00000000
	.align		4
        /*0014*/ 	.word	0xfffffffd
	.align		4
        /*0018*/ 	.word	0x00000000
	.align		4
        /*001c*/ 	.word	0xfffffffc


//--------------------- .text.gluon_wgmma         --------------------------
	.section	.text.gluon_wgmma,"ax",@progbits
	.align	128
        .global         gluon_wgmma
        .type           gluon_wgmma,@function
        .size           gluon_wgmma,(.L_x_53 - gluon_wgmma)
        .other          gluon_wgmma,@"STO_CUDA_ENTRY STV_DEFAULT"
gluon_wgmma:
.text.gluon_wgmma:
[----:B------:R-:W-:Y:S01]  /*0000*/  LDC R1, c[0x0][0x28] ;  /* 0x00000a00ff017b82 */ /* 0x000fe20000000800 */
[----:B------:R-:W1:Y:S07]  /*0010*/  S2R R0, SR_TID.X ;  /* 0x0000000000007919 */ /* 0x000e6e0000002100 */
[----:B------:R-:W2:Y:S01]  /*0020*/  S2UR UR4, SR_CgaCtaId ;  /* 0x00000000000479c3 */ /* 0x000ea20000008800 */
[----:B------:R-:W-:Y:S01]  /*0030*/  UMOV UR8, 0x400 ;  /* 0x0000040000087882 */ /* 0x000fe20000000000 */
[----:B------:R-:W-:Y:S01]  /*0040*/  ULDC UR6, c[0x0][0xc] ;  /* 0x0000030000067ab9 */ /* 0x000fe20000000800 */
[----:B------:R-:W-:Y:S01]  /*0050*/  ULDC.64 UR24, c[0x0][0x250] ;  /* 0x0000940000187ab9 */ /* 0x000fe20000000a00 */
[----:B------:R-:W-:Y:S04]  /*0060*/  BSSY B0, `(.L_x_0) ;  /* 0x000001e000007945 */ /* 0x000fe80003800000 */
[----:B------:R-:W3:Y:S08]  /*0070*/  LDC R9, c[0x0][0x230] ;  /* 0x00008c00ff097b82 */ /* 0x000ef00000000800 */
[----:B------:R-:W-:Y:S08]  /*0080*/  S2UR UR28, SR_CTAID.Y ;  /* 0x00000000001c79c3 */ /* 0x000ff00000002600 */
[----:B------:R-:W4:Y:S01]  /*0090*/  S2UR UR5, SR_CTAID.Z ;  /* 0x00000000000579c3 */ /* 0x000f220000002700 */
[----:B--2---:R-:W-:-:S03]  /*00a0*/  ULEA UR8, UR4, UR8, 0x18 ;  /* 0x0000000804087291 */ /* 0x004fc6000f8ec03f */
[----:B------:R-:W-:Y:S01]  /*00b0*/  ULDC UR4, c[0x0][0x10] ;  /* 0x0000040000047ab9 */ /* 0x000fe20000000800 */
[----:B-1----:R-:W-:-:S03]  /*00c0*/  LOP3.LUT R7, R0, 0xff, RZ, 0xc0, !PT ;  /* 0x000000ff00077812 */ /* 0x002fc600078ec0ff */
[----:B------:R-:W1:Y:S01]  /*00d0*/  S2UR UR29, SR_CTAID.X ;  /* 0x00000000001d79c3 */ /* 0x000e620000002500 */
[----:B---3--:R-:W-:Y:S01]  /*00e0*/  VIADD R6, R9, 0xffffffff ;  /* 0xffffffff09067836 */ /* 0x008fe20000000000 */
[C---:B------:R-:W-:Y:S02]  /*00f0*/  ISETP.GE.U32.AND P0, PT, R7.reuse, 0x20, PT ;  /* 0x000000200700780c */ /* 0x040fe40003f06070 */
[C---:B------:R-:W-:Y:S02]  /*0100*/  ISETP.NE.U32.AND P2, PT, R7.reuse, RZ, PT ;  /* 0x000000ff0700720c */ /* 0x040fe40003f45070 */
[----:B------:R-:W-:Y:S02]  /*0110*/  LEA R3, R7, UR8, 0x2 ;  /* 0x0000000807037c11 */ /* 0x000fe4000f8e10ff */
[----:B------:R-:W2:Y:S07]  /*0120*/  LDC R2, c[0x0][0x228] ;  /* 0x00008a00ff027b82 */ /* 0x000eae0000000800 */
[----:B------:R3:W-:Y:S01]  /*0130*/  @!P0 STS [R3], RZ ;  /* 0x000000ff03008388 */ /* 0x0007e20000000800 */
[----:B------:R-:W-:-:S03]  /*0140*/  NOP ;  /* 0x0000000000007918 */ /* 0x000fc60000000000 */
[----:B------:R3:W-:Y:S01]  /*0150*/  @!P2 STS [UR8+0x20], R6 ;  /* 0x00002006ff00a988 */ /* 0x0007e20008000808 */
[----:B----4-:R-:W-:-:S04]  /*0160*/  UIMAD UR4, UR5, UR4, UR28 ;  /* 0x00000004050472a4 */ /* 0x010fc8000f8e021c */
[----:B-1----:R-:W-:-:S04]  /*0170*/  UIMAD UR4, UR4, UR6, UR29 ;  /* 0x00000006040472a4 */ /* 0x002fc8000f8e021d */
[----:B------:R-:W-:Y:S01]  /*0180*/  UIMAD UR5, UR4, 0x180, URZ ;  /* 0x00000180040578a4 */ /* 0x000fe2000f8e023f */
[----:B--2---:R-:W-:Y:S02]  /*0190*/  VIADD R2, R2, 0xffffffff ;  /* 0xffffffff02027836 */ /* 0x004fe40000000000 */
[----:B------:R-:W-:Y:S01]  /*01a0*/  UMOV UR4, URZ ;  /* 0x0000003f00047c82 */ /* 0x000fe20008000000 */
[----:B------:R-:W-:-:S04]  /*01b0*/  UIADD3 UR6, UP0, UR5, UR24, URZ ;  /* 0x0000001805067290 */ /* 0x000fc8000ff1e03f */
[----:B------:R-:W-:Y:S01]  /*01c0*/  ULEA.HI.X.SX32 UR7, UR5, UR25, 0x1, UP0 ;  /* 0x0000001905077291 */ /* 0x000fe200080f0e3f */
[----:B---3--:R-:W-:Y:S11]  /*01d0*/  @P2 BRA `(.L_x_1) ;  /* 0x0000000000182947 */ /* 0x008ff60003800000 */
[----:B------:R-:W1:Y:S01]  /*01e0*/  LDS R4, [UR8+0x8] ;  /* 0x00000808ff047984 */ /* 0x000e620008000800 */
[----:B------:R-:W2:Y:S01]  /*01f0*/  LDC.64 R10, c[0x0][0x210] ;  /* 0x00008400ff0a7b82 */ /* 0x000ea20000000a00 */
[----:B------:R-:W-:Y:S02]  /*0200*/  IMAD.MOV.U32 R5, RZ, RZ, 0x70 ;  /* 0x00000070ff057424 */ /* 0x000fe400078e00ff */
[----:B--2---:R2:W-:Y:S03]  /*0210*/  STS.64 [UR8], R10 ;  /* 0x0000000aff007988 */ /* 0x0045e60008000a08 */
[----:B-1----:R-:W-:-:S05]  /*0220*/  LOP3.LUT R4, R4, 0x10, R5, 0xd8, !PT ;  /* 0x0000001004047812 */ /* 0x002fca00078ed805 */
[----:B------:R2:W-:Y:S02]  /*0230*/  STS [UR8+0x8], R4 ;  /* 0x00000804ff007988 */ /* 0x0005e40008000808 */
.L_x_1:
[----:B------:R-:W-:Y:S05]  /*0240*/  BSYNC B0 ;  /* 0x0000000000007941 */ /* 0x000fea0003800000 */
.L_x_0:
[----:B------:R-:W-:Y:S04]  /*0250*/  BSSY B0, `(.L_x_2) ;  /* 0x000000a000007945 */ /* 0x000fe80003800000 */
[----:B------:R-:W-:Y:S05]  /*0260*/  @P2 BRA `(.L_x_3) ;  /* 0x0000000000202947 */ /* 0x000fea0003800000 */
[----:B--2---:R-:W1:Y:S01]  /*0270*/  LDS R4, [UR8+0x34] ;  /* 0x00003408ff047984 */ /* 0x004e620008000800 */
[----:B------:R-:W-:Y:S02]  /*0280*/  IMAD.MOV.U32 R5, RZ, RZ, 0x1f000000 ;  /* 0x1f000000ff057424 */ /* 0x000fe400078e00ff */
[----:B------:R-:W-:Y:S01]  /*0290*/  @!P2 IMAD.MOV.U32 R8, RZ, RZ, 0x3f ;  /* 0x0000003fff08a424 */ /* 0x000fe200078e00ff */
[----:B------:R-:W2:Y:S02]  /*02a0*/  @!P2 LDS R11, [UR8+0x38] ;  /* 0x00003808ff0ba984 */ /* 0x000ea40008000800 */
[----:B-1----:R-:W-:Y:S02]  /*02b0*/  LOP3.LUT R4, R4, 0xff000000, R5, 0xb8, !PT ;  /* 0xff00000004047812 */ /* 0x002fe400078eb805 */
[----:B--2---:R-:W-:-:S03]  /*02c0*/  @!P2 LOP3.LUT R5, R11, 0xff, R8, 0xb8, !PT ;  /* 0x000000ff0b05a812 */ /* 0x004fc600078eb808 */
[----:B------:R1:W-:Y:S04]  /*02d0*/  STS [UR8+0x34], R4 ;  /* 0x00003404ff007988 */ /* 0x0003e80008000808 */
[----:B------:R1:W-:Y:S02]  /*02e0*/  @!P2 STS [UR8+0x38], R5 ;  /* 0x00003805ff00a988 */ /* 0x0003e40008000808 */
.L_x_3:
[----:B------:R-:W-:Y:S05]  /*02f0*/  BSYNC B0 ;  /* 0x0000000000007941 */ /* 0x000fea0003800000 */
.L_x_2:
[----:B------:R-:W-:Y:S04]  /*0300*/  BSSY B0, `(.L_x_4) ;  /* 0x000000a000007945 */ /* 0x000fe80003800000 */
[----:B------:R-:W-:Y:S05]  /*0310*/  @P2 BRA `(.L_x_5) ;  /* 0x0000000000202947 */ /* 0x000fea0003800000 */
[----:B-12---:R-:W1:Y:S01]  /*0320*/  LDS R4, [UR8+0x1c] ;  /* 0x00001c08ff047984 */ /* 0x006e620008000800 */
[----:B------:R-:W2:Y:S03]  /*0330*/  LDC.64 R12, c[0x0][0x238] ;  /* 0x00008e00ff0c7b82 */ /* 0x000ea60000000a00 */
[----:B------:R3:W-:Y:S01]  /*0340*/  STS [UR8+0x24], R2 ;  /* 0x00002402ff007988 */ /* 0x0007e20008000808 */
[--C-:B--2---:R-:W-:Y:S02]  /*0350*/  SHF.R.U32.HI R11, RZ, 0x4, R13.reuse ;  /* 0x00000004ff0b7819 */ /* 0x104fe4000001160d */
[----:B------:R-:W-:-:S05]  /*0360*/  SHF.R.U64 R5, R12, 0x4, R13 ;  /* 0x000000040c057819 */ /* 0x000fca000000120d */
[----:B------:R3:W-:Y:S01]  /*0370*/  STS [UR8+0xc], R5 ;  /* 0x00000c05ff007988 */ /* 0x0007e20008000808 */
[----:B-1----:R-:W-:-:S05]  /*0380*/  LOP3.LUT R4, R4, 0xf, R11, 0xb8, !PT ;  /* 0x0000000f04047812 */ /* 0x002fca00078eb80b */
[----:B------:R3:W-:Y:S02]  /*0390*/  STS [UR8+0x1c], R4 ;  /* 0x00001c04ff007988 */ /* 0x0007e40008000808 */
.L_x_5:
[----:B------:R-:W-:Y:S05]  /*03a0*/  BSYNC B0 ;  /* 0x0000000000007941 */ /* 0x000fea0003800000 */
.L_x_4:
[----:B------:R-:W-:Y:S04]  /*03b0*/  BSSY B1, `(.L_x_6) ;  /* 0x000001d000017945 */ /* 0x000fe80003800000 */
[----:B------:R-:W-:Y:S04]  /*03c0*/  BSSY B0, `(.L_x_7) ;  /* 0x0000018000007945 */ /* 0x000fe80003800000 */
[----:B------:R-:W-:Y:S05]  /*03d0*/  @P2 BRA `(.L_x_8) ;  /* 0x00000000001c2947 */ /* 0x000fea0003800000 */
[----:B-123--:R-:W1:Y:S02]  /*03e0*/  LDS R4, [UR8+0x34] ;  /* 0x00003408ff047984 */ /* 0x00ee640008000800 */
[----:B-1----:R-:W-:-:S05]  /*03f0*/  LOP3.LUT R4, R4, 0x7, RZ, 0xb8, !PT ;  /* 0x0000000704047812 */ /* 0x002fca00078eb8ff */
[----:B------:R1:W-:Y:S01]  /*0400*/  STS [UR8+0x34], R4 ;  /* 0x00003404ff007988 */ /* 0x0003e20008000808 */
[----:B------:R-:W-:Y:S05]  /*0410*/  @P2 BRA `(.L_x_9) ;  /* 0x00000000001c2947 */ /* 0x000fea0003800000 */
[----:B-1----:R-:W1:Y:S02]  /*0420*/  LDS R4, [UR8+0x34] ;  /* 0x00003408ff047984 */ /* 0x002e640008000800 */
[----:B-1----:R-:W-:-:S05]  /*0430*/  LOP3.LUT R4, R4, 0x38, RZ, 0xb8, !PT ;  /* 0x0000003804047812 */ /* 0x002fca00078eb8ff */
[----:B------:R4:W-:Y:S02]  /*0440*/  STS [UR8+0x34], R4 ;  /* 0x00003404ff007988 */ /* 0x0009e40008000808 */
.L_x_8:
[----:B------:R-:W-:Y:S05]  /*0450*/  @P2 BRA `(.L_x_10) ;  /* 0x00000000001c2947 */ /* 0x000fea0003800000 */
[----:B-1234-:R-:W1:Y:S02]  /*0460*/  LDS R4, [UR8+0x8] ;  /* 0x00000808ff047984 */ /* 0x01ee640008000800 */
[----:B-1----:R-:W-:-:S05]  /*0470*/  LOP3.LUT R4, R4, 0x780, RZ, 0xb8, !PT ;  /* 0x0000078004047812 */ /* 0x002fca00078eb8ff */
[----:B------:R2:W-:Y:S02]  /*0480*/  STS [UR8+0x8], R4 ;  /* 0x00000804ff007988 */ /* 0x0005e40008000808 */
.L_x_9:
[----:B------:R-:W-:Y:S05]  /*0490*/  @P2 BRA `(.L_x_11) ;  /* 0x0000000000282947 */ /* 0x000fea0003800000 */
[----:B-12---:R-:W1:Y:S02]  /*04a0*/  LDS R4, [UR8+0x8] ;  /* 0x00000808ff047984 */ /* 0x006e640008000800 */
[----:B-1----:R-:W-:-:S05]  /*04b0*/  LOP3.LUT R4, R4, 0x1800, RZ, 0xb8, !PT ;  /* 0x0000180004047812 */ /* 0x002fca00078eb8ff */
[----:B------:R5:W-:Y:S02]  /*04c0*/  STS [UR8+0x8], R4 ;  /* 0x00000804ff007988 */ /* 0x000be40008000808 */
.L_x_10:
[----:B------:R-:W-:Y:S05]  /*04d0*/  @P2 BREAK B0 ;  /* 0x0000000000002942 */ /* 0x000fea0003800000 */
[----:B------:R-:W-:Y:S05]  /*04e0*/  @P2 BRA `(.L_x_12) ;  /* 0x0000000000242947 */ /* 0x000fea0003800000 */
[----:B-1-3--:R-:W1:Y:S01]  /*04f0*/  LDS R5, [UR8+0x8] ;  /* 0x00000808ff057984 */ /* 0x00ae620008000800 */
[----:B--2-45:R-:W-:-:S05]  /*0500*/  IMAD.MOV.U32 R4, RZ, RZ, 0x6000 ;  /* 0x00006000ff047424 */ /* 0x034fca00078e00ff */
[----:B-1----:R-:W-:-:S04]  /*0510*/  LOP3.LUT R4, R5, 0x2000, R4, 0xd8, !PT ;  /* 0x0000200005047812 */ /* 0x002fc800078ed804 */
[----:B------:R-:W-:-:S05]  /*0520*/  LOP3.LUT R4, R4, 0x400000, RZ, 0xb8, !PT ;  /* 0x0040000004047812 */ /* 0x000fca00078eb8ff */
[----:B------:R3:W-:Y:S02]  /*0530*/  STS [UR8+0x8], R4 ;  /* 0x00000804ff007988 */ /* 0x0007e40008000808 */
.L_x_11:
[----:B------:R-:W-:Y:S05]  /*0540*/  BSYNC B0 ;  /* 0x0000000000007941 */ /* 0x000fea0003800000 */
.L_x_7:
[----:B-123--:R-:W1:Y:S02]  /*0550*/  @!P2 LDS R4, [UR8+0x8] ;  /* 0x00000808ff04a984 */ /* 0x00ee640008000800 */
[----:B-1----:R-:W-:-:S05]  /*0560*/  @!P2 LOP3.LUT R4, R4, 0x8000, RZ, 0xb8, !PT ;  /* 0x000080000404a812 */ /* 0x002fca00078eb8ff */
[----:B------:R1:W-:Y:S02]  /*0570*/  @!P2 STS [UR8+0x8], R4 ;  /* 0x00000804ff00a988 */ /* 0x0003e40008000808 */
.L_x_12:
[----:B------:R-:W-:Y:S05]  /*0580*/  BSYNC B1 ;  /* 0x0000000000017941 */ /* 0x000fea0003800000 */
.L_x_6:
[----:B------:R-:W-:Y:S05]  /*0590*/  WARPSYNC.ALL ;  /* 0x0000000000007948 */ /* 0x000fea0003800000 */
[----:B------:R-:W-:Y:S05]  /*05a0*/  @P0 BRA `(.L_x_13) ;  /* 0x0000000000280947 */ /* 0x000fea0003800000 */
[----:B-12345:R-:W1:Y:S01]  /*05b0*/  S2R R4, SR_LANEID ;  /* 0x0000000000047919 */ /* 0x03ee620000000000 */
[----:B------:R-:W-:Y:S05]  /*05c0*/  WARPSYNC.ALL ;  /* 0x0000000000007948 */ /* 0x000fea0003800000 */
[----:B-1----:R-:W-:-:S05]  /*05d0*/  IMAD.SHL.U32 R8, R4, 0x4, RZ ;  /* 0x0000000404087824 */ /* 0x002fca00078e00ff */
[----:B------:R-:W1:Y:S01]  /*05e0*/  LDS R11, [R8+UR8] ;  /* 0x00000008080b7984 */ /* 0x000e620008000800 */
[----:B------:R-:W-:-:S05]  /*05f0*/  IADD3 R4, P1, R8, UR6, RZ ;  /* 0x0000000608047c10 */ /* 0x000fca000ff3e0ff */
[----:B------:R-:W-:-:S05]  /*0600*/  IMAD.X R5, RZ, RZ, UR7, P1 ;  /* 0x00000007ff057e24 */ /* 0x000fca00088e06ff */
[----:B-1----:R1:W2:Y:S01]  /*0610*/  ATOMG.E.EXCH.STRONG.GPU PT, RZ, [R4], R11 ;  /* 0x0000000b04ff73a8 */ /* 0x0022a200041ee100 */
[----:B------:R-:W-:-:S04]  /*0620*/  DEPBAR {5,4,3,2,1,0} ;  /* 0x0000003f0000791a */ /* 0x000fc80000000000 */
[----:B------:R1:W-:Y:S01]  /*0630*/  UTMACCTL.IV [UR6] ;  /* 0x00000000060079b9 */ /* 0x0003e20008000000 */
[----:B------:R-:W-:Y:S01]  /*0640*/  NOP ;  /* 0x0000000000007918 */ /* 0x000fe20000000000 */
.L_x_13:
[----:B------:R-:W-:Y:S05]  /*0650*/  @P0 BRA `(.L_x_14) ;  /* 0x00000000000c0947 */ /* 0x000fea0003800000 */
[----:B------:R0:W-:Y:S01]  /*0660*/  UTMACMDFLUSH ;  /* 0x00000000000079b7 */ /* 0x0001e20000000000 */
[----:B------:R-:W-:Y:S05]  /*0670*/  @P0 BRA `(.L_x_14) ;  /* 0x0000000000040947 */ /* 0x000fea0003800000 */
[----:B------:R-:W-:-:S04]  /*0680*/  DEPBAR.LE SB0, 0x0 ;  /* 0x000080000000791a */ /* 0x000fc80000000000 */
.L_x_14:
[----:B------:R-:W-:Y:S05]  /*0690*/  WARPSYNC.ALL ;  /* 0x0000000000007948 */ /* 0x000fea0003800000 */
[----:B--2---:R-:W-:Y:S06]  /*06a0*/  BAR.SYNC.DEFER_BLOCKING 0x0 ;  /* 0x0000000000007b1d */ /* 0x004fec0000010000 */
[----:B------:R-:W-:Y:S02]  /*06b0*/  BSSY B1, `(.L_x_15) ;  /* 0x000000b000017945 */ /* 0x000fe40003800000 */
[----:B------:R-:W-:Y:S06]  /*06c0*/  BAR.SYNC.DEFER_BLOCKING 0x0 ;  /* 0x0000000000007b1d */ /* 0x000fec0000010000 */
[----:B------:R2:W-:Y:S01]  /*06d0*/  @!P0 STS [R3], RZ ;  /* 0x000000ff03008388 */ /* 0x0005e20000000800 */
[----:B------:R-:W-:Y:S01]  /*06e0*/  NOP ;  /* 0x0000000000007918 */ /* 0x000fe20000000000 */
[----:B------:R-:W-:Y:S05]  /*06f0*/  @P2 BRA `(.L_x_16) ;  /* 0x0000000000182947 */ /* 0x000fea0003800000 */
[----:B-1-345:R-:W1:Y:S01]  /*0700*/  LDS R4, [UR8+0x8] ;  /* 0x00000808ff047984 */ /* 0x03ae620008000800 */
[----:B------:R-:W3:Y:S01]  /*0710*/  LDC.64 R10, c[0x0][0x218] ;  /* 0x00008600ff0a7b82 */ /* 0x000ee20000000a00 */
[----:B------:R-:W-:Y:S02]  /*0720*/  IMAD.MOV.U32 R5, RZ, RZ, 0x70 ;  /* 0x00000070ff057424 */ /* 0x000fe400078e00ff */
[----:B---3--:R3:W-:Y:S03]  /*0730*/  STS.64 [UR8], R10 ;  /* 0x0000000aff007988 */ /* 0x0087e60008000a08 */
[----:B-1----:R-:W-:-:S05]  /*0740*/  LOP3.LUT R4, R4, 0x10, R5, 0xd8, !PT ;  /* 0x0000001004047812 */ /* 0x002fca00078ed805 */
[----:B------:R3:W-:Y:S02]  /*0750*/  STS [UR8+0x8], R4 ;  /* 0x00000804ff007988 */ /* 0x0007e40008000808 */
.L_x_16:
[----:B-1----:R-:W-:Y:S05]  /*0760*/  BSYNC B1 ;  /* 0x0000000000017941 */ /* 0x002fea0003800000 */
.L_x_15:
[----:B------:R-:W-:Y:S04]  /*0770*/  BSSY B2, `(.L_x_17) ;  /* 0x000000f000027945 */ /* 0x000fe80003800000 */
[----:B------:R-:W-:Y:S04]  /*0780*/  BSSY B1, `(.L_x_18) ;  /* 0x000000c000017945 */ /* 0x000fe80003800000 */
[----:B------:R-:W-:Y:S05]  /*0790*/  @P2 BRA `(.L_x_19) ;  /* 0x0000000000282947 */ /* 0x000fea0003800000 */
[----:B---345:R-:W1:Y:S01]  /*07a0*/  LDS R4, [UR8+0x34] ;  /* 0x00003408ff047984 */ /* 0x038e620008000800 */
[----:B------:R-:W-:Y:S01]  /*07b0*/  IMAD.MOV.U32 R5, RZ, RZ, 0x1f000000 ;  /* 0x1f000000ff057424 */ /* 0x000fe200078e00ff */
[----:B------:R-:W-:Y:S05]  /*07c0*/  @P2 BREAK B1 ;  /* 0x0000000000012942 */ /* 0x000fea0003800000 */
[----:B-1----:R-:W-:-:S05]  /*07d0*/  LOP3.LUT R4, R4, 0xff000000, R5, 0xb8, !PT ;  /* 0xff00000004047812 */ /* 0x002fca00078eb805 */
[----:B------:R1:W-:Y:S01]  /*07e0*/  STS [UR8+0x34], R4 ;  /* 0x00003404ff007988 */ /* 0x0003e20008000808 */
[----:B------:R-:W-:Y:S05]  /*07f0*/  @P2 BRA `(.L_x_20) ;  /* 0x0000000000182947 */ /* 0x000fea0003800000 */
[----:B------:R-:W3:Y:S01]  /*0800*/  LDS R5, [UR8+0x38] ;  /* 0x00003808ff057984 */ /* 0x000ee20008000800 */
[----:B-1----:R-:W-:-:S05]  /*0810*/  IMAD.MOV.U32 R4, RZ, RZ, 0x7f ;  /* 0x0000007fff047424 */ /* 0x002fca00078e00ff */
[----:B---3--:R-:W-:-:S05]  /*0820*/  LOP3.LUT R4, R5, 0xff, R4, 0xb8, !PT ;  /* 0x000000ff05047812 */ /* 0x008fca00078eb804 */
[----:B------:R1:W-:Y:S02]  /*0830*/  STS [UR8+0x38], R4 ;  /* 0x00003804ff007988 */ /* 0x0003e40008000808 */
.L_x_19:
[----:B------:R-:W-:Y:S05]  /*0840*/  BSYNC B1 ;  /* 0x0000000000017941 */ /* 0x000fea0003800000 */
.L_x_18:
[----:B------:R1:W-:Y:S02]  /*0850*/  @!P2 STS [UR8+0x20], R6 ;  /* 0x00002006ff00a988 */ /* 0x0003e40008000808 */
.L_x_20:
[----:B------:R-:W-:Y:S05]  /*0860*/  BSYNC B2 ;  /* 0x0000000000027941 */ /* 0x000fea0003800000 */
.L_x_17:
[----:B------:R-:W-:Y:S05]  /*0870*/  WARPSYNC.ALL ;  /* 0x0000000000007948 */ /* 0x000fea0003800000 */
[----:B-1----:R-:W1:Y:S01]  /*0880*/  LDC R6, c[0x0][0x22c] ;  /* 0x00008b00ff067b82 */ /* 0x002e620000000800 */
[----:B------:R-:W-:Y:S01]  /*0890*/  BSSY B2, `(.L_x_21) ;  /* 0x000000b000027945 */ /* 0x000fe20003800000 */
[----:B-1----:R-:W-:-:S03]  /*08a0*/  VIADD R6, R6, 0xffffffff ;  /* 0xffffffff06067836 */ /* 0x002fc60000000000 */
[----:B------:R-:W-:Y:S05]  /*08b0*/  @P2 BRA `(.L_x_22) ;  /* 0x0000000000202947 */ /* 0x000fea0003800000 */
[----:B---345:R-:W1:Y:S01]  /*08c0*/  LDS R4, [UR8+0x1c] ;  /* 0x00001c08ff047984 */ /* 0x038e620008000800 */
[----:B------:R-:W3:Y:S03]  /*08d0*/  LDC.64 R12, c[0x0][0x240] ;  /* 0x00009000ff0c7b82 */ /* 0x000ee60000000a00 */
[----:B------:R4:W-:Y:S01]  /*08e0*/  STS [UR8+0x24], R6 ;  /* 0x00002406ff007988 */ /* 0x0009e20008000808 */
[--C-:B---3--:R-:W-:Y:S02]  /*08f0*/  SHF.R.U32.HI R11, RZ, 0x4, R13.reuse ;  /* 0x00000004ff0b7819 */ /* 0x108fe4000001160d */
[----:B------:R-:W-:-:S05]  /*0900*/  SHF.R.U64 R5, R12, 0x4, R13 ;  /* 0x000000040c057819 */ /* 0x000fca000000120d */
[----:B------:R4:W-:Y:S01]  /*0910*/  STS [UR8+0xc], R5 ;  /* 0x00000c05ff007988 */ /* 0x0009e20008000808 */
[----:B-1----:R-:W-:-:S05]  /*0920*/  LOP3.LUT R4, R4, 0xf, R11, 0xb8, !PT ;  /* 0x0000000f04047812 */ /* 0x002fca00078eb80b */
[----:B------:R4:W-:Y:S02]  /*0930*/  STS [UR8+0x1c], R4 ;  /* 0x00001c04ff007988 */ /* 0x0009e40008000808 */
.L_x_22:
[----:B------:R-:W-:Y:S05]  /*0940*/  BSYNC B2 ;  /* 0x0000000000027941 */ /* 0x000fea0003800000 */
.L_x_21:
[----:B------:R-:W-:Y:S04]  /*0950*/  BSSY B3, `(.L_x_23) ;  /* 0x000001d000037945 */ /* 0x000fe80003800000 */
[----:B------:R-:W-:Y:S04]  /*0960*/  BSSY B2, `(.L_x_24) ;  /* 0x0000018000027945 */ /* 0x000fe80003800000 */
[----:B------:R-:W-:Y:S05]  /*0970*/  @P2 BRA `(.L_x_25) ;  /* 0x00000000001c2947 */ /* 0x000fea0003800000 */
[----:B---345:R-:W1:Y:S02]  /*0980*/  LDS R4, [UR8+0x34] ;  /* 0x00003408ff047984 */ /* 0x038e640008000800 */
[----:B-1----:R-:W-:-:S05]  /*0990*/  LOP3.LUT R4, R4, 0x7, RZ, 0xb8, !PT ;  /* 0x0000000704047812 */ /* 0x002fca00078eb8ff */
[----:B------:R1:W-:Y:S01]  /*09a0*/  STS [UR8+0x34], R4 ;  /* 0x00003404ff007988 */ /* 0x0003e20008000808 */
[----:B------:R-:W-:Y:S05]  /*09b0*/  @P2 BRA `(.L_x_26) ;  /* 0x00000000001c2947 */ /* 0x000fea0003800000 */
[----:B-1----:R-:W1:Y:S02]  /*09c0*/  LDS R4, [UR8+0x34] ;  /* 0x00003408ff047984 */ /* 0x002e640008000800 */
[----:B-1----:R-:W-:-:S05]  /*09d0*/  LOP3.LUT R4, R4, 0x38, RZ, 0xb8, !PT ;  /* 0x0000003804047812 */ /* 0x002fca00078eb8ff */
[----:B------:R1:W-:Y:S02]  /*09e0*/  STS [UR8+0x34], R4 ;  /* 0x00003404ff007988 */ /* 0x0003e40008000808 */
.L_x_25:
[----:B------:R-:W-:Y:S05]  /*09f0*/  @P2 BRA `(.L_x_27) ;  /* 0x00000000001c2947 */ /* 0x000fea0003800000 */
[----:B-1-345:R-:W1:Y:S02]  /*0a00*/  LDS R4, [UR8+0x8] ;  /* 0x00000808ff047984 */ /* 0x03ae640008000800 */
[----:B-1----:R-:W-:-:S05]  /*0a10*/  LOP3.LUT R4, R4, 0x780, RZ, 0xb8, !PT ;  /* 0x0000078004047812 */ /* 0x002fca00078eb8ff */
[----:B------:R3:W-:Y:S02]  /*0a20*/  STS [UR8+0x8], R4 ;  /* 0x00000804ff007988 */ /* 0x0007e40008000808 */
.L_x_26:
[----:B------:R-:W-:Y:S05]  /*0a30*/  @P2 BRA `(.L_x_28) ;  /* 0x0000000000282947 */ /* 0x000fea0003800000 */
[----:B-1-3--:R-:W1:Y:S02]  /*0a40*/  LDS R4, [UR8+0x8] ;  /* 0x00000808ff047984 */ /* 0x00ae640008000800 */
[----:B-1----:R-:W-:-:S05]  /*0a50*/  LOP3.LUT R4, R4, 0x1800, RZ, 0xb8, !PT ;  /* 0x0000180004047812 */ /* 0x002fca00078eb8ff */
[----:B------:R1:W-:Y:S02]  /*0a60*/  STS [UR8+0x8], R4 ;  /* 0x00000804ff007988 */ /* 0x0003e40008000808 */
.L_x_27:
[----:B------:R-:W-:Y:S05]  /*0a70*/  @P2 BREAK B2 ;  /* 0x0000000000022942 */ /* 0x000fea0003800000 */
[----:B------:R-:W-:Y:S05]  /*0a80*/  @P2 BRA `(.L_x_29) ;  /* 0x0000000000242947 */ /* 0x000fea0003800000 */
[----:B-1-345:R-:W1:Y:S01]  /*0a90*/  LDS R4, [UR8+0x8] ;  /* 0x00000808ff047984 */ /* 0x03ae620008000800 */
[----:B------:R-:W-:-:S05]  /*0aa0*/  IMAD.MOV.U32 R5, RZ, RZ, 0x6000 ;  /* 0x00006000ff057424 */ /* 0x000fca00078e00ff */
[----:B-1----:R-:W-:-:S04]  /*0ab0*/  LOP3.LUT R4, R4, 0x2000, R5, 0xd8, !PT ;  /* 0x0000200004047812 */ /* 0x002fc800078ed805 */
[----:B------:R-:W-:-:S05]  /*0ac0*/  LOP3.LUT R4, R4, 0x400000, RZ, 0xb8, !PT ;  /* 0x0040000004047812 */ /* 0x000fca00078eb8ff */
[----:B------:R4:W-:Y:S02]  /*0ad0*/  STS [UR8+0x8], R4 ;  /* 0x00000804ff007988 */ /* 0x0009e40008000808 */
.L_x_28:
[----:B------:R-:W-:Y:S05]  /*0ae0*/  BSYNC B2 ;  /* 0x0000000000027941 */ /* 0x000fea0003800000 */
.L_x_24:
[----:B-1-34-:R-:W1:Y:S02]  /*0af0*/  @!P2 LDS R4, [UR8+0x8] ;  /* 0x00000808ff04a984 */ /* 0x01ae640008000800 */
[----:B-1----:R-:W-:-:S05]  /*0b00*/  @!P2 LOP3.LUT R4, R4, 0x8000, RZ, 0xb8, !PT ;  /* 0x000080000404a812 */ /* 0x002fca00078eb8ff */
[----:B------:R1:W-:Y:S02]  /*0b10*/  @!P2 STS [UR8+0x8], R4 ;  /* 0x00000804ff00a988 */ /* 0x0003e40008000808 */
.L_x_29:
[----:B------:R-:W-:Y:S05]  /*0b20*/  BSYNC B3 ;  /* 0x0000000000037941 */ /* 0x000fea0003800000 */
.L_x_23:
[----:B------:R-:W-:Y:S05]  /*0b30*/  WARPSYNC.ALL ;  /* 0x0000000000007948 */ /* 0x000fea0003800000 */
[----:B------:R-:W-:-:S04]  /*0b40*/  UIADD3 UR9, UR5, 0x80, URZ ;  /* 0x0000008005097890 */ /* 0x000fc8000fffe03f */
[----:B------:R-:W-:-:S04]  /*0b50*/  UIADD3 UR26, UP0, UR9, UR24, URZ ;  /* 0x00000018091a7290 */ /* 0x000fc8000ff1e03f */
[----:B------:R-:W-:Y:S01]  /*0b60*/  ULEA.HI.X.SX32 UR27, UR9, UR25, 0x1, UP0 ;  /* 0x00000019091b7291 */ /* 0x000fe200080f0e3f */
[----:B------:R-:W-:Y:S11]  /*0b70*/  @P0 BRA `(.L_x_30) ;  /* 0x0000000000300947 */ /* 0x000ff60003800000 */
[----:B-1-345:R-:W1:Y:S01]  /*0b80*/  S2R R4, SR_LANEID ;  /* 0x0000000000047919 */ /* 0x03ae620000000000 */
[----:B------:R-:W-:Y:S05]  /*0b90*/  WARPSYNC.ALL ;  /* 0x0000000000007948 */ /* 0x000fea0003800000 */
[----:B-1----:R-:W-:-:S05]  /*0ba0*/  IMAD.SHL.U32 R8, R4, 0x4, RZ ;  /* 0x0000000404087824 */ /* 0x002fca00078e00ff */
[----:B------:R-:W1:Y:S01]  /*0bb0*/  LDS R11, [R8+UR8] ;  /* 0x00000008080b7984 */ /* 0x000e620008000800 */
[----:B------:R-:W-:Y:S01]  /*0bc0*/  IADD3 R4, P1, R8, UR26, RZ ;  /* 0x0000001a08047c10 */ /* 0x000fe2000ff3e0ff */
[----:B------:R-:W-:-:S04]  /*0bd0*/  UMOV UR10, UR26 ;  /* 0x0000001a000a7c82 */ /* 0x000fc80008000000 */
[----:B------:R-:W-:Y:S01]  /*0be0*/  IMAD.X R5, RZ, RZ, UR27, P1 ;  /* 0x0000001bff057e24 */ /* 0x000fe200088e06ff */
[----:B------:R-:W-:-:S04]  /*0bf0*/  UMOV UR11, UR27 ;  /* 0x0000001b000b7c82 */ /* 0x000fc80008000000 */
[----:B-1----:R1:W3:Y:S01]  /*0c00*/  ATOMG.E.EXCH.STRONG.GPU PT, RZ, [R4], R11 ;  /* 0x0000000b04ff73a8 */ /* 0x0022e200041ee100 */
[----:B------:R-:W-:-:S04]  /*0c10*/  DEPBAR {5,4,3,2,1,0} ;  /* 0x0000003f0000791a */ /* 0x000fc80000000000 */
[----:B------:R1:W-:Y:S01]  /*0c20*/  UTMACCTL.IV [UR10] ;  /* 0x000000000a0079b9 */ /* 0x0003e20008000000 */
[----:B------:R-:W-:Y:S01]  /*0c30*/  NOP ;  /* 0x0000000000007918 */ /* 0x000fe20000000000 */
.L_x_30:
[----:B------:R-:W-:Y:S05]  /*0c40*/  @P0 BRA `(.L_x_31) ;  /* 0x00000000000c0947 */ /* 0x000fea0003800000 */
[----:B------:R0:W-:Y:S01]  /*0c50*/  UTMACMDFLUSH ;  /* 0x00000000000079b7 */ /* 0x0001e20000000000 */
[----:B------:R-:W-:Y:S05]  /*0c60*/  @P0 BRA `(.L_x_31) ;  /* 0x0000000000040947 */ /* 0x000fea0003800000 */
[----:B------:R-:W-:-:S04]  /*0c70*/  DEPBAR.LE SB0, 0x0 ;  /* 0x000080000000791a */ /* 0x000fc80000000000 */
.L_x_31:
[----:B------:R-:W-:Y:S05]  /*0c80*/  WARPSYNC.ALL ;  /* 0x0000000000007948 */ /* 0x000fea0003800000 */
[----:B---3--:R-:W-:Y:S06]  /*0c90*/  BAR.SYNC.DEFER_BLOCKING 0x0 ;  /* 0x0000000000007b1d */ /* 0x008fec0000010000 */
[----:B------:R-:W-:Y:S02]  /*0ca0*/  BSSY B3, `(.L_x_32) ;  /* 0x000000b000037945 */ /* 0x000fe40003800000 */
[----:B------:R-:W-:Y:S06]  /*0cb0*/  BAR.SYNC.DEFER_BLOCKING 0x0 ;  /* 0x0000000000007b1d */ /* 0x000fec0000010000 */
[----:B------:R3:W-:Y:S01]  /*0cc0*/  @!P0 STS [R3], RZ ;  /* 0x000000ff03008388 */ /* 0x0007e20000000800 */
[----:B------:R-:W-:Y:S01]  /*0cd0*/  NOP ;  /* 0x0000000000007918 */ /* 0x000fe20000000000 */
[----:B------:R-:W-:Y:S05]  /*0ce0*/  @P2 BRA `(.L_x_33) ;  /* 0x0000000000182947 */ /* 0x000fea0003800000 */
[----:B--23--:R-:W2:Y:S01]  /*0cf0*/  LDS R3, [UR8+0x8] ;  /* 0x00000808ff037984 */ /* 0x00cea20008000800 */
[----:B-1----:R-:W1:Y:S01]  /*0d00*/  LDC.64 R10, c[0x0][0x220] ;  /* 0x00008800ff0a7b82 */ /* 0x002e620000000a00 */
[----:B----45:R-:W-:Y:S02]  /*0d10*/  IMAD.MOV.U32 R4, RZ, RZ, 0x70 ;  /* 0x00000070ff047424 */ /* 0x030fe400078e00ff */
[----:B-1----:R1:W-:Y:S03]  /*0d20*/  STS.64 [UR8], R10 ;  /* 0x0000000aff007988 */ /* 0x0023e60008000a08 */
[----:B--2---:R-:W-:-:S05]  /*0d30*/  LOP3.LUT R3, R3, 0x10, R4, 0xd8, !PT ;  /* 0x0000001003037812 */ /* 0x004fca00078ed804 */
[----:B------:R1:W-:Y:S02]  /*0d40*/  STS [UR8+0x8], R3 ;  /* 0x00000803ff007988 */ /* 0x0003e40008000808 */
.L_x_33:
[----:B-1----:R-:W-:Y:S05]  /*0d50*/  BSYNC B3 ;  /* 0x0000000000037941 */ /* 0x002fea0003800000 */
.L_x_32:
[----:B------:R-:W-:Y:S04]  /*0d60*/  BSSY B3, `(.L_x_34) ;  /* 0x0000033000037945 */ /* 0x000fe80003800000 */
[----:B------:R-:W-:Y:S04]  /*0d70*/  BSSY B4, `(.L_x_35) ;  /* 0x000002e000047945 */ /* 0x000fe80003800000 */
[----:B------:R-:W-:Y:S05]  /*0d80*/  @P2 BRA `(.L_x_36) ;  /* 0x0000000000242947 */ /* 0x000fea0003800000 */
[----:B--23--:R-:W1:Y:S01]  /*0d90*/  LDS R3, [UR8+0x34] ;  /* 0x00003408ff037984 */ /* 0x00ce620008000800 */
[----:B----45:R-:W-:-:S05]  /*0da0*/  IMAD.MOV.U32 R4, RZ, RZ, 0x7f000000 ;  /* 0x7f000000ff047424 */ /* 0x030fca00078e00ff */
[----:B-1----:R-:W-:-:S05]  /*0db0*/  LOP3.LUT R3, R3, 0xff000000, R4, 0xb8, !PT ;  /* 0xff00000003037812 */ /* 0x002fca00078eb804 */
[----:B------:R1:W-:Y:S01]  /*0dc0*/  STS [UR8+0x34], R3 ;  /* 0x00003403ff007988 */ /* 0x0003e20008000808 */
[----:B------:R-:W-:Y:S05]  /*0dd0*/  @P2 BRA `(.L_x_37) ;  /* 0x0000000000182947 */ /* 0x000fea0003800000 */
[----:B-1----:R-:W1:Y:S01]  /*0de0*/  LDS R3, [UR8+0x38] ;  /* 0x00003808ff037984 */ /* 0x002e620008000800 */
[----:B------:R-:W-:-:S05]  /*0df0*/  IMAD.MOV.U32 R4, RZ, RZ, 0x3f ;  /* 0x0000003fff047424 */ /* 0x000fca00078e00ff */
[----:B-1----:R-:W-:-:S05]  /*0e00*/  LOP3.LUT R3, R3, 0xff, R4, 0xb8, !PT ;  /* 0x000000ff03037812 */ /* 0x002fca00078eb804 */
[----:B------:R1:W-:Y:S02]  /*0e10*/  STS [UR8+0x38], R3 ;  /* 0x00003803ff007988 */ /* 0x0003e40008000808 */
.L_x_36:
[----:B------:R-:W-:Y:S05]  /*0e20*/  @P2 BRA `(.L_x_38) ;  /* 0x00000000000c2947 */ /* 0x000fea0003800000 */
[----:B------:R1:W-:Y:S02]  /*0e30*/  STS [UR8+0x20], R6 ;  /* 0x00002006ff007988 */ /* 0x0003e40008000808 */
.L_x_37:
[----:B------:R-:W-:Y:S05]  /*0e40*/  @P2 BRA `(.L_x_39) ;  /* 0x0000000000242947 */ /* 0x000fea0003800000 */
[----:B------:R1:W-:Y:S02]  /*0e50*/  STS [UR8+0x24], R2 ;  /* 0x00002402ff007988 */ /* 0x0003e40008000808 */
.L_x_38:
[----:B------:R-:W-:Y:S05]  /*0e60*/  @P2 BRA `(.L_x_40) ;  /* 0x00000000002c2947 */ /* 0x000fea0003800000 */
[----:B-1----:R-:W1:Y:S01]  /*0e70*/  LDS R2, [UR8+0x1c] ;  /* 0x00001c08ff027984 */ /* 0x002e620008000800 */
[----:B------:R-:W4:Y:S02]  /*0e80*/  LDC.64 R10, c[0x0][0x248] ;  /* 0x00009200ff0a7b82 */ /* 0x000f240000000a00 */
[--C-:B----4-:R-:W-:Y:S02]  /*0e90*/  SHF.R.U32.HI R5, RZ, 0x4, R11.reuse ;  /* 0x00000004ff057819 */ /* 0x110fe4000001160b */
[----:B--23--:R-:W-:-:S05]  /*0ea0*/  SHF.R.U64 R3, R10, 0x4, R11 ;  /* 0x000000040a037819 */ /* 0x00cfca000000120b */
[----:B------:R2:W-:Y:S01]  /*0eb0*/  STS [UR8+0xc], R3 ;  /* 0x00000c03ff007988 */ /* 0x0005e20008000808 */
[----:B-1----:R-:W-:-:S05]  /*0ec0*/  LOP3.LUT R2, R2, 0xf, R5, 0xb8, !PT ;  /* 0x0000000f02027812 */ /* 0x002fca00078eb805 */
[----:B------:R2:W-:Y:S02]  /*0ed0*/  STS [UR8+0x1c], R2 ;  /* 0x00001c02ff007988 */ /* 0x0005e40008000808 */
.L_x_39:
[----:B------:R-:W-:Y:S05]  /*0ee0*/  @P2 BRA `(.L_x_41) ;  /* 0x00000000001c2947 */ /* 0x000fea0003800000 */
[----:B--2---:R-:W2:Y:S02]  /*0ef0*/  LDS R2, [UR8+0x34] ;  /* 0x00003408ff027984 */ /* 0x004ea40008000800 */
[----:B--2---:R-:W-:-:S05]  /*0f00*/  LOP3.LUT R2, R2, 0x7, RZ, 0xb8, !PT ;  /* 0x0000000702027812 */ /* 0x004fca00078eb8ff */
[----:B------:R2:W-:Y:S02]  /*0f10*/  STS [UR8+0x34], R2 ;  /* 0x00003402ff007988 */ /* 0x0005e40008000808 */
.L_x_40:
[----:B------:R-:W-:Y:S05]  /*0f20*/  @P2 BRA `(.L_x_42) ;  /* 0x00000000001c2947 */ /* 0x000fea0003800000 */
[----:B-12---:R-:W1:Y:S02]  /*0f30*/  LDS R2, [UR8+0x34] ;  /* 0x00003408ff027984 */ /* 0x006e640008000800 */
[----:B-1----:R-:W-:-:S05]  /*0f40*/  LOP3.LUT R2, R2, 0x38, RZ, 0xb8, !PT ;  /* 0x0000003802027812 */ /* 0x002fca00078eb8ff */
[----:B------:R1:W-:Y:S02]  /*0f50*/  STS [UR8+0x34], R2 ;  /* 0x00003402ff007988 */ /* 0x0003e40008000808 */
.L_x_41:
[----:B------:R-:W-:Y:S05]  /*0f60*/  @P2 BRA `(.L_x_43) ;  /* 0x00000000001c2947 */ /* 0x000fea0003800000 */
[----:B-12---:R-:W1:Y:S02]  /*0f70*/  LDS R2, [UR8+0x8] ;  /* 0x00000808ff027984 */ /* 0x006e640008000800 */
[----:B-1----:R-:W-:-:S05]  /*0f80*/  LOP3.LUT R2, R2, 0x780, RZ, 0xb8, !PT ;  /* 0x0000078002027812 */ /* 0x002fca00078eb8ff */
[----:B------:R1:W-:Y:S02]  /*0f90*/  STS [UR8+0x8], R2 ;  /* 0x00000802ff007988 */ /* 0x0003e40008000808 */
.L_x_42:
[----:B------:R-:W-:Y:S05]  /*0fa0*/  @P2 BRA `(.L_x_44) ;  /* 0x0000000000282947 */ /* 0x000fea0003800000 */
[----:B-12---:R-:W1:Y:S02]  /*0fb0*/  LDS R2, [UR8+0x8] ;  /* 0x00000808ff027984 */ /* 0x006e640008000800 */
[----:B-1----:R-:W-:-:S05]  /*0fc0*/  LOP3.LUT R2, R2, 0x1800, RZ, 0xb8, !PT ;  /* 0x0000180002027812 */ /* 0x002fca00078eb8ff */
[----:B------:R1:W-:Y:S02]  /*0fd0*/  STS [UR8+0x8], R2 ;  /* 0x00000802ff007988 */ /* 0x0003e40008000808 */
.L_x_43:
[----:B------:R-:W-:Y:S05]  /*0fe0*/  @P2 BREAK B4 ;  /* 0x0000000000042942 */ /* 0x000fea0003800000 */
[----:B------:R-:W-:Y:S05]  /*0ff0*/  @P2 BRA `(.L_x_45) ;  /* 0x0000000000242947 */ /* 0x000fea0003800000 */
[----:B-12---:R-:W1:Y:S01]  /*1000*/  LDS R2, [UR8+0x8] ;  /* 0x00000808ff027984 */ /* 0x006e620008000800 */
[----:B---3--:R-:W-:-:S05]  /*1010*/  IMAD.MOV.U32 R3, RZ, RZ, 0x6000 ;  /* 0x00006000ff037424 */ /* 0x008fca00078e00ff */
[----:B-1----:R-:W-:-:S04]  /*1020*/  LOP3.LUT R2, R2, 0x6000, R3, 0xd8, !PT ;  /* 0x0000600002027812 */ /* 0x002fc800078ed803 */
[----:B------:R-:W-:-:S05]  /*1030*/  LOP3.LUT R2, R2, 0x400000, RZ, 0xb8, !PT ;  /* 0x0040000002027812 */ /* 0x000fca00078eb8ff */
[----:B------:R1:W-:Y:S02]  /*1040*/  STS [UR8+0x8], R2 ;  /* 0x00000802ff007988 */ /* 0x0003e40008000808 */
.L_x_44:
[----:B------:R-:W-:Y:S05]  /*1050*/  BSYNC B4 ;  /* 0x0000000000047941 */ /* 0x000fea0003800000 */
.L_x_35:
[----:B-12---:R-:W1:Y:S02]  /*1060*/  @!P2 LDS R2, [UR8+0x8] ;  /* 0x00000808ff02a984 */ /* 0x006e640008000800 */
[----:B-1----:R-:W-:-:S05]  /*1070*/  @!P2 LOP3.LUT R2, R2, 0x8000, RZ, 0xb8, !PT ;  /* 0x000080000202a812 */ /* 0x002fca00078eb8ff */
[----:B------:R1:W-:Y:S02]  /*1080*/  @!P2 STS [UR8+0x8], R2 ;  /* 0x00000802ff00a988 */ /* 0x0003e40008000808 */
.L_x_45:
[----:B------:R-:W-:Y:S05]  /*1090*/  BSYNC B3 ;  /* 0x0000000000037941 */ /* 0x000fea0003800000 */
.L_x_34:
[----:B------:R-:W-:Y:S05]  /*10a0*/  WARPSYNC.ALL ;  /* 0x0000000000007948 */ /* 0x000fea0003800000 */
[----:B------:R-:W-:Y:S01]  /*10b0*/  UIADD3 UR5, UR5, 0x100, URZ ;  /* 0x0000010005057890 */ /* 0x000fe2000fffe03f */
[----:B------:R-:W-:Y:S02]  /*10c0*/  ISETP.GE.AND P1, PT, R9, 0x1, PT ;  /* 0x000000010900780c */ /* 0x000fe40003f26270 */
[----:B------:R-:W-:Y:S02]  /*10d0*/  CS2R R24, SRZ ;  /* 0x0000000000187805 */ /* 0x000fe4000001ff00 */
[----:B------:R-:W-:Y:S01]  /*10e0*/  CS2R R26, SRZ ;  /* 0x00000000001a7805 */ /* 0x000fe2000001ff00 */
[----:B------:R-:W-:Y:S01]  /*10f0*/  UIADD3 UR24, UP0, UR5, UR24, URZ ;  /* 0x0000001805187290 */ /* 0x000fe2000ff1e03f */
[----:B------:R-:W-:-:S02]  /*1100*/  CS2R R28, SRZ ;  /* 0x00000000001c7805 */ /* 0x000fc4000001ff00 */
[----:B------:R-:W-:Y:S01]  /*1110*/  CS2R R30, SRZ ;  /* 0x00000000001e7805 */ /* 0x000fe2000001ff00 */
[----:B------:R-:W-:Y:S01]  /*1120*/  IMAD.MOV.U32 R32, RZ, RZ, RZ ;  /* 0x000000ffff207224 */ /* 0x000fe200078e00ff */
[----:B------:R-:W-:Y:S01]  /*1130*/  ULEA.HI.X.SX32 UR25, UR5, UR25, 0x1, UP0 ;  /* 0x0000001905197291 */ /* 0x000fe200080f0e3f */
[----:B------:R-:W-:Y:S11]  /*1140*/  @P0 BRA `(.L_x_46) ;  /* 0x0000000000300947 */ /* 0x000ff60003800000 */
[----:B-12---:R-:W4:Y:S01]  /*1150*/  S2R R2, SR_LANEID ;  /* 0x0000000000027919 */ /* 0x006f220000000000 */
[----:B------:R-:W-:Y:S05]  /*1160*/  WARPSYNC.ALL ;  /* 0x0000000000007948 */ /* 0x000fea0003800000 */
[----:B----45:R-:W-:-:S05]  /*1170*/  IMAD.SHL.U32 R4, R2, 0x4, RZ ;  /* 0x0000000402047824 */ /* 0x030fca00078e00ff */
[----:B------:R-:W1:Y:S01]  /*1180*/  LDS R5, [R4+UR8] ;  /* 0x0000000804057984 */ /* 0x000e620008000800 */
[----:B------:R-:W-:Y:S01]  /*1190*/  IADD3 R2, P3, R4, UR24, RZ ;  /* 0x0000001804027c10 */ /* 0x000fe2000ff7e0ff */
[----:B------:R-:W-:-:S04]  /*11a0*/  UMOV UR10, UR24 ;  /* 0x00000018000a7c82 */ /* 0x000fc80008000000 */
[----:B---3--:R-:W-:Y:S01]  /*11b0*/  IMAD.X R3, RZ, RZ, UR25, P3 ;  /* 0x00000019ff037e24 */ /* 0x008fe200098e06ff */
[----:B------:R-:W-:-:S04]  /*11c0*/  UMOV UR11, UR25 ;  /* 0x00000019000b7c82 */ /* 0x000fc80008000000 */
[----:B-1----:R1:W2:Y:S01]  /*11d0*/  ATOMG.E.EXCH.STRONG.GPU PT, RZ, [R2], R5 ;  /* 0x0000000502ff73a8 */ /* 0x0022a200041ee100 */
[----:B------:R-:W-:-:S04]  /*11e0*/  DEPBAR {5,4,3,2,1,0} ;  /* 0x0000003f0000791a */ /* 0x000fc80000000000 */
[----:B------:R1:W-:Y:S01]  /*11f0*/  UTMACCTL.IV [UR10] ;  /* 0x000000000a0079b9 */ /* 0x0003e20008000000 */
[----:B------:R-:W-:Y:S01]  /*1200*/  NOP ;  /* 0x0000000000007918 */ /* 0x000fe20000000000 */
.L_x_46:
[----:B------:R-:W-:Y:S05]  /*1210*/  @P0 BRA `(.L_x_47) ;  /* 0x00000000000c0947 */ /* 0x000fea0003800000 */
[----:B------:R0:W-:Y:S01]  /*1220*/  UTMACMDFLUSH ;  /* 0x00000000000079b7 */ /* 0x0001e20000000000 */
[----:B------:R-:W-:Y:S05]  /*1230*/  @P0 BRA `(.L_x_47) ;  /* 0x0000000000040947 */ /* 0x000fea0003800000 */
[----:B------:R-:W-:-:S04]  /*1240*/  DEPBAR.LE SB0, 0x0 ;  /* 0x000080000000791a */ /* 0x000fc80000000000 */
.L_x_47:
[----:B------:R-:W-:Y:S05]  /*1250*/  WARPSYNC.ALL ;  /* 0x0000000000007948 */ /* 0x000fea0003800000 */
[----:B--2---:R-:W-:Y:S01]  /*1260*/  BAR.SYNC.DEFER_BLOCKING 0x0 ;  /* 0x0000000000007b1d */ /* 0x004fe20000010000 */
[----:B------:R-:W-:Y:S01]  /*1270*/  USHF.L.U32 UR19, UR29, 0x6, URZ ;  /* 0x000000061d137899 */ /* 0x000fe2000800063f */
[----:B------:R-:W-:Y:S01]  /*1280*/  IMAD.MOV.U32 R33, RZ, RZ, RZ ;  /* 0x000000ffff217224 */ /* 0x000fe200078e00ff */
[----:B------:R-:W-:Y:S02]  /*1290*/  CS2R R34, SRZ ;  /* 0x0000000000227805 */ /* 0x000fe4000001ff00 */
[----:B------:R-:W-:-:S02]  /*12a0*/  CS2R R36, SRZ ;  /* 0x0000000000247805 */ /* 0x000fc4000001ff00 */
[----:B------:R-:W-:Y:S01]  /*12b0*/  CS2R R38, SRZ ;  /* 0x0000000000267805 */ /* 0x000fe2000001ff00 */
[----:B------:R-:W-:Y:S01]  /*12c0*/  VOTEU.ALL UP0, P2 ;  /* 0x00000000003f7886 */ /* 0x000fe20001000000 */
[----:B-1----:R-:W-:Y:S01]  /*12d0*/  UMOV UR10, 0x1 ;  /* 0x00000001000a7882 */ /* 0x002fe20000000000 */
[----:B------:R-:W-:Y:S01]  /*12e0*/  VOTEU.ALL UP1, P2 ;  /* 0x00000000003f7886 */ /* 0x000fe20001020000 */
[----:B------:R-:W-:Y:S01]  /*12f0*/  VOTEU.ALL UP2, P2 ;  /* 0x00000000003f7886 */ /* 0x000fe20001040000 */
[----:B------:R-:W-:Y:S01]  /*1300*/  CS2R R40, SRZ ;  /* 0x0000000000287805 */ /* 0x000fe2000001ff00 */
[----:B------:R-:W-:-:S04]  /*1310*/  @!UP0 UIADD3 UR12, -UR10, 0x100000, URZ ;  /* 0x001000000a0c8890 */ /* 0x000fc8000fffe13f */
[----:B------:R-:W-:Y:S02]  /*1320*/  @!UP0 USHF.L.U32 UR13, UR12, 0xb, URZ ;  /* 0x0000000b0c0d8899 */ /* 0x000fe4000800063f */
[----:B------:R-:W-:Y:S01]  /*1330*/  @!UP0 USHF.L.U32 UR12, UR12, 0x1, URZ ;  /* 0x000000010c0c8899 */ /* 0x000fe2000800063f */
        /* <DEDUP_REMOVED lines=9> */
[----:B------:R-:W-:Y:S01]  /*13d0*/  VOTEU.ALL UP0, P2 ;  /* 0x00000000003f7886 */ /* 0x000fe20001000000 */
[----:B------:R-:W-:Y:S02]  /*13e0*/  CS2R R48, SRZ ;  /* 0x0000000000307805 */ /* 0x000fe4000001ff00 */
[----:B------:R-:W-:Y:S02]  /*13f0*/  CS2R R50, SRZ ;  /* 0x0000000000327805 */ /* 0x000fe4000001ff00 */
[----:B------:R-:W-:Y:S02]  /*1400*/  CS2R R52, SRZ ;  /* 0x0000000000347805 */ /* 0x000fe4000001ff00 */
[----:B------:R-:W-:Y:S01]  /*1410*/  CS2R R54, SRZ ;  /* 0x0000000000367805 */ /* 0x000fe2000001ff00 */
[----:B------:R-:W1:Y:S02]  /*1420*/  FENCE.VIEW.ASYNC.S ;  /* 0x00000000000073c6 */ /* 0x000e640000000000 */
[----:B-1----:R-:W1:Y:S02]  /*1430*/  @!UP0 SYNCS.EXCH.64 URZ, [UR8+0x4800], UR12 ;  /* 0x0048000c083f85b2 */ /* 0x002e640008000100 */
[----:B-1----:R-:W-:Y:S06]  /*1440*/  BAR.SYNC.DEFER_BLOCKING 0x0 ;  /* 0x0000000000007b1d */ /* 0x002fec0000010000 */
[----:B------:R1:W2:Y:S02]  /*1450*/  @!UP1 SYNCS.EXCH.64 URZ, [UR8+0x4808], UR14 ;  /* 0x0048080e083f95b2 */ /* 0x0002a40008000100 */
[----:B--2---:R-:W-:Y:S01]  /*1460*/  BAR.SYNC.DEFER_BLOCKING 0x0 ;  /* 0x0000000000007b1d */ /* 0x004fe20000010000 */
[----:B-1----:R-:W-:-:S05]  /*1470*/  USHF.L.U32 UR15, UR28, 0x7, URZ ;  /* 0x000000071c0f7899 */ /* 0x002fca000800063f */
[----:B------:R1:W2:Y:S01]  /*1480*/  @!UP2 SYNCS.EXCH.64 URZ, [UR8+0x4810], UR10 ;  /* 0x0048100a083fa5b2 */ /* 0x0002a20008000100 */
[----:B------:R-:W-:Y:S06]  /*1490*/  @!P1 BRA `(.L_x_48) ;  /* 0x0000000400249947 */ /* 0x000fec0003800000 */
[----:B------:R-:W-:Y:S02]  /*14a0*/  SHF.R.U32.HI R2, RZ, 0x5, R0 ;  /* 0x00000005ff027819 */ /* 0x000fe40000011600 */
[----:B------:R-:W-:Y:S02]  /*14b0*/  CS2R R24, SRZ ;  /* 0x0000000000187805 */ /* 0x000fe4000001ff00 */
[----:B------:R-:W-:Y:S02]  /*14c0*/  CS2R R26, SRZ ;  /* 0x00000000001a7805 */ /* 0x000fe4000001ff00 */
[----:B------:R-:W-:Y:S02]  /*14d0*/  CS2R R28, SRZ ;  /* 0x00000000001c7805 */ /* 0x000fe4000001ff00 */
[----:B------:R-:W-:Y:S02]  /*14e0*/  R2UR UR30, R2 ;  /* 0x00000000021e72ca */ /* 0x000fe400000e0000 */
[----:B------:R-:W-:-:S02]  /*14f0*/  CS2R R30, SRZ ;  /* 0x00000000001e7805 */ /* 0x000fc4000001ff00 */
[----:B------:R-:W-:Y:S02]  /*1500*/  CS2R R32, SRZ ;  /* 0x0000000000207805 */ /* 0x000fe4000001ff00 */
[----:B------:R-:W-:Y:S02]  /*1510*/  CS2R R34, SRZ ;  /* 0x0000000000227805 */ /* 0x000fe4000001ff00 */
[----:B------:R-:W-:Y:S02]  /*1520*/  CS2R R36, SRZ ;  /* 0x0000000000247805 */ /* 0x000fe4000001ff00 */
[----:B------:R-:W-:Y:S02]  /*1530*/  CS2R R38, SRZ ;  /* 0x0000000000267805 */ /* 0x000fe4000001ff00 */
[----:B------:R-:W-:Y:S02]  /*1540*/  CS2R R40, SRZ ;  /* 0x0000000000287805 */ /* 0x000fe4000001ff00 */
[----:B------:R-:W-:-:S02]  /*1550*/  CS2R R42, SRZ ;  /* 0x00000000002a7805 */ /* 0x000fc4000001ff00 */
[----:B------:R-:W-:Y:S02]  /*1560*/  CS2R R44, SRZ ;  /* 0x00000000002c7805 */ /* 0x000fe4000001ff00 */
[----:B------:R-:W-:Y:S02]  /*1570*/  CS2R R46, SRZ ;  /* 0x00000000002e7805 */ /* 0x000fe4000001ff00 */
[----:B------:R-:W-:Y:S02]  /*1580*/  CS2R R48, SRZ ;  /* 0x0000000000307805 */ /* 0x000fe4000001ff00 */
[----:B------:R-:W-:Y:S02]  /*1590*/  CS2R R50, SRZ ;  /* 0x0000000000327805 */ /* 0x000fe4000001ff00 */
[----:B------:R-:W-:Y:S02]  /*15a0*/  CS2R R52, SRZ ;  /* 0x0000000000347805 */ /* 0x000fe4000001ff00 */
[----:B------:R-:W-:Y:S01]  /*15b0*/  CS2R R54, SRZ ;  /* 0x0000000000367805 */ /* 0x000fe2000001ff00 */
[----:B------:R-:W-:Y:S01]  /*15c0*/  UMOV UR5, URZ ;  /* 0x0000003f00057c82 */ /* 0x000fe20008000000 */
[----:B------:R-:W-:-:S05]  /*15d0*/  UMOV UR18, URZ ;  /* 0x0000003f00127c82 */ /* 0x000fca0008000000 */
.L_x_50:
[----:B--2---:R-:W-:Y:S01]  /*15e0*/  BAR.SYNC.DEFER_BLOCKING 0x0 ;  /* 0x0000000000007b1d */ /* 0x004fe20000010000 */
[----:B------:R-:W-:Y:S01]  /*15f0*/  ULEA UR9, UR5, UR8, 0x3 ;  /* 0x0000000805097291 */ /* 0x000fe2000f8e183f */
[----:B------:R-:W-:Y:S01]  /*1600*/  @!P2 IMAD.MOV.U32 R2, RZ, RZ, 0x1800 ;  /* 0x00001800ff02a424 */ /* 0x000fe200078e00ff */
[----:B------:R-:W-:Y:S01]  /*1610*/  ELECT P0, URZ, PT ;  /* 0x00000000003f782f */ /* 0x000fe20003800000 */
[----:B------:R-:W-:-:S03]  /*1620*/  ULEA UR16, UR5, UR8, 0xb ;  /* 0x0000000805107291 */ /* 0x000fc6000f8e583f */
[----:B------:R-:W-:Y:S02]  /*1630*/  ISETP.LT.U32.AND P0, PT, R7, 0x20, P0 ;  /* 0x000000200700780c */ /* 0x000fe40000701070 */
[----:B------:R-:W-:Y:S01]  /*1640*/  ELECT P1, URZ, PT ;  /* 0x00000000003f782f */ /* 0x000fe20003820000 */
[----:B------:R-:W-:-:S03]  /*1650*/  UIADD3 UR16, UR16, 0x3000, URZ ;  /* 0x0000300010107890 */ /* 0x000fc6000fffe03f */
[----:B------:R-:W-:Y:S01]  /*1660*/  ISETP.LT.U32.AND P1, PT, R7, 0x20, P1 ;  /* 0x000000200700780c */ /* 0x000fe20000f21070 */
[----:B------:R-:W-:Y:S01]  /*1670*/  ULEA UR12, UR5, UR8, 0xc ;  /* 0x00000008050c7291 */ /* 0x000fe2000f8e603f */
[----:B------:R-:W-:-:S05]  /*1680*/  UMOV UR14, UR18 ;  /* 0x00000012000e7c82 */ /* 0x000fca0008000000 */
[----:B------:R-:W-:Y:S01]  /*1690*/  VOTEU.ANY UP0, P0 ;  /* 0x00000000003f7886 */ /* 0x000fe20000000100 */
[----:B------:R-:W-:Y:S01]  /*16a0*/  VOTEU.ANY UP2, P0 ;  /* 0x00000000003f7886 */ /* 0x000fe20000040100 */
[----:B------:R2:W-:Y:S03]  /*16b0*/  @!P2 SYNCS.ARRIVE.TRANS64 RZ, [UR9+0x4800], R2 ;  /* 0x00480002ffffa9a7 */ /* 0x0005e60008000009 */
[----:B------:R-:W-:Y:S01]  /*16c0*/  @UP0 UIADD3 UR17, UR9, 0x4800, URZ ;  /* 0x0000480009110890 */ /* 0x000fe2000fffe03f */
[----:B-1----:R-:W-:Y:S01]  /*16d0*/  @UP0 UMOV UR10, UR6 ;  /* 0x00000006000a0c82 */ /* 0x002fe20008000000 */
[----:B------:R-:W-:Y:S01]  /*16e0*/  @UP0 UMOV UR11, UR7 ;  /* 0x00000007000b0c82 */ /* 0x000fe20008000000 */
[----:B------:R-:W-:Y:S01]  /*16f0*/  BAR.SYNC.DEFER_BLOCKING 0x0 ;  /* 0x0000000000007b1d */ /* 0x000fe20000010000 */
[----:B--2---:R-:W-:-:S05]  /*1700*/  IMAD.U32 R2, RZ, RZ, UR4 ;  /* 0x00000004ff027e24 */ /* 0x004fca000f8e00ff */
[----:B------:R-:W-:Y:S01]  /*1710*/  VOTEU.ANY UP1, P1 ;  /* 0x00000000003f7886 */ /* 0x000fe20000820100 */
[----:B------:R-:W-:Y:S01]  /*1720*/  VOTEU.ANY UP3, P1 ;  /* 0x00000000003f7886 */ /* 0x000fe20000860100 */
[----:B------:R-:W-:-:S03]  /*1730*/  SHF.L.U32 R2, R2, 0x1f, RZ ;  /* 0x0000001f02027819 */ /* 0x000fc600000006ff */
[----:B------:R-:W-:Y:S01]  /*1740*/  @UP1 UIADD3 UR13, UR9, 0x4800, URZ ;  /* 0x00004800090d1890 */ /* 0x000fe2000fffe03f */
[----:B------:R-:W-:Y:S01]  /*1750*/  @UP1 UMOV UR20, UR26 ;  /* 0x0000001a00141c82 */ /* 0x000fe20008000000 */
[----:B------:R-:W-:Y:S01]  /*1760*/  @UP1 UMOV UR21, UR27 ;  /* 0x0000001b00151c82 */ /* 0x000fe20008000000 */
[----:B------:R1:W-:Y:S01]  /*1770*/  @UP2 UTMALDG.2D [UR16], [UR10] ;  /* 0x000000100a0025b4 */ /* 0x0003e20008008000 */
[----:B------:R2:W-:Y:S06]  /*1780*/  MEMBAR.ALL.CTA ;  /* 0x0000000000007992 */ /* 0x0005ec0000008000 */
[----:B--2---:R-:W2:Y:S02]  /*1790*/  FENCE.VIEW.ASYNC.S ;  /* 0x00000000000073c6 */ /* 0x004ea40000000000 */
[----:B--2---:R-:W-:Y:S06]  /*17a0*/  BAR.SYNC.DEFER_BLOCKING 0x0 ;  /* 0x0000000000007b1d */ /* 0x004fec0000010000 */
[----:B------:R1:W-:Y:S02]  /*17b0*/  @UP3 UTMALDG.2D [UR12], [UR20] ;  /* 0x0000000c140035b4 */ /* 0x0003e40008008000 */
[----:B------:R-:W-:Y:S06]  /*17c0*/  BAR.SYNC.DEFER_BLOCKING 0x0 ;  /* 0x0000000000007b1d */ /* 0x000fec0000010000 */
[----:B------:R-:W2:Y:S02]  /*17d0*/  SYNCS.PHASECHK.TRANS64.TRYWAIT P0, [UR9+0x4800], R2 ;  /* 0x00480002ff0075a7 */ /* 0x000ea40008000149 */
[----:B-12---:R-:W-:Y:S05]  /*17e0*/  @!P0 BRA `(.L_x_49) ;  /* 0x0000000400608947 */ /* 0x006fea0003800000 */
.L_x_51:
[----:B------:R-:W1:Y:S01]  /*17f0*/  LDC R2, c[0x0][0x230] ;  /* 0x00008c00ff027b82 */ /* 0x000e620000000800 */
[----:B------:R-:W-:Y:S01]  /*1800*/  USHF.L.U32 UR9, UR30, 0x5, URZ ;  /* 0x000000051e097899 */ /* 0x000fe2000800063f */
[----:B------:R-:W-:Y:S02]  /*1810*/  WARPGROUP.DEPBAR.LE gsb0, 0x0 ;  /* 0x00008000000079c5 */ /* 0x000fe40000010000 */
[----:B------:R-:W-:Y:S01]  /*1820*/  UIADD3 UR18, UR18, 0x20, URZ ;  /* 0x0000002012127890 */ /* 0x000fe2000fffe03f */
[----:B------:R-:W-:Y:S01]  /*1830*/  WARPGROUP.ARRIVE ;  /* 0x00000000000079c5 */ /* 0x000fe20000000000 */
[----:B------:R-:W-:Y:S02]  /*1840*/  ULOP3.LUT UR9, UR9, 0x80, URZ, 0xc0, !UPT ;  /* 0x0000008009097892 */ /* 0x000fe4000f8ec03f */
[----:B------:R-:W-:Y:S02]  /*1850*/  USHF.R.U32.HI UR20, URZ, 0x4, UR16 ;  /* 0x000000043f147899 */ /* 0x000fe40008011610 */
[----:B------:R-:W-:-:S02]  /*1860*/  ULEA.HI UR9, UR12, UR9, URZ, 0x1c ;  /* 0x000000090c097291 */ /* 0x000fc4000f8fe03f */
[----:B------:R-:W-:Y:S02]  /*1870*/  UIADD3 UR5, UR5, 0x1, URZ ;  /* 0x0000000105057890 */ /* 0x000fe4000fffe03f */
[----:B------:R-:W-:Y:S02]  /*1880*/  USGXT.U32 UR20, UR20, 0xe ;  /* 0x0000000e1414789a */ /* 0x000fe40008000000 */
[----:B------:R-:W-:Y:S02]  /*1890*/  ULOP3.LUT UR22, UR9, 0x3fff, URZ, 0xc0, !UPT ;  /* 0x00003fff09167892 */ /* 0x000fe4000f8ec03f */
[----:B------:R-:W-:Y:S01]  /*18a0*/  UISETP.NE.U32.AND UP0, UPT, UR5, 0x3, UPT ;  /* 0x000000030500788c */ /* 0x000fe2000bf05070 */
[----:B------:R-:W-:Y:S01]  /*18b0*/  UMOV UR21, 0xc0000010 ;  /* 0xc000001000157882 */ /* 0x000fe20000000000 */
[----:B------:R-:W-:Y:S02]  /*18c0*/  UMOV UR23, 0xc0000010 ;  /* 0xc000001000177882 */ /* 0x000fe40000000000 */
[----:B------:R-:W-:Y:S01]  /*18d0*/  USEL UR9, URZ, 0x1, UP0 ;  /* 0x000000013f097887 */ /* 0x000fe20008000000 */
[----:B-1----:R-:W-:-:S02]  /*18e0*/  ISETP.LE.AND P0, PT, R2, UR18, PT ;  /* 0x0000001202007c0c */ /* 0x002fc4000bf03270 */
[----:B------:R-:W-:Y:S01]  /*18f0*/  QGMMA.64x64x32.F32.E4M3.E4M3 R24, gdesc[UR20], R24, gsb0 ;  /* 0x00e00000141879f3 */ /* 0x000fe20008000818 */
[----:B------:R-:W-:Y:S02]  /*1900*/  USEL UR5, UR5, URZ, UP0 ;  /* 0x0000003f05057287 */ /* 0x000fe40008000000 */
[----:B------:R-:W-:-:S08]  /*1910*/  ULOP3.LUT UR4, UR4, UR9, URZ, 0x3c, !UPT ;  /* 0x0000000904047292 */ /* 0x000fd0000f8e3c3f */
[----:B------:R-:W-:Y:S05]  /*1920*/  @!P0 BRA `(.L_x_50) ;  /* 0xfffffffc002c8947 */ /* 0x000fea000383ffff */
.L_x_48:
[----:B------:R-:W-:Y:S02]  /*1930*/  WARPGROUP.DEPBAR.LE gsb0, 0x0 ;  /* 0x00008000000079c5 */ /* 0x000fe40000010000 */
[----:B--2---:R-:W-:Y:S01]  /*1940*/  BAR.SYNC.DEFER_BLOCKING 0x0 ;  /* 0x0000000000007b1d */ /* 0x004fe20000010000 */
[C---:B------:R-:W-:Y:S01]  /*1950*/  IMAD.SHL.U32 R2, R0.reuse, 0x40, RZ ;  /* 0x0000004000027824 */ /* 0x040fe200078e00ff */
[C---:B---3--:R-:W-:Y:S01]  /*1960*/  LOP3.LUT R3, R0.reuse, 0x1c, RZ, 0xc0, !PT ;  /* 0x0000001c00037812 */ /* 0x048fe200078ec0ff */
[----:B----45:R-:W-:Y:S01]  /*1970*/  IMAD.SHL.U32 R4, R0, 0x2, RZ ;  /* 0x0000000200047824 */ /* 0x030fe200078e00ff */
[----:B------:R-:W-:Y:S02]  /*1980*/  SHF.R.U32.HI R0, RZ, 0x1, R0 ;  /* 0x00000001ff007819 */ /* 0x000fe40000011600 */
[----:B------:R-:W-:Y:S02]  /*1990*/  ELECT P0, URZ, PT ;  /* 0x00000000003f782f */ /* 0x000fe40003800000 */
[----:B------:R-:W-:Y:S01]  /*19a0*/  LOP3.LUT R2, R2, 0x1800, RZ, 0xc0, !PT ;  /* 0x0000180002027812 */ /* 0x000fe200078ec0ff */
[----:B------:R-:W-:Y:S01]  /*19b0*/  UMOV UR9, UR15 ;  /* 0x0000000f00097c82 */ /* 0x000fe20008000000 */
[----:B------:R-:W-:Y:S01]  /*19c0*/  LOP3.LUT R4, R4, 0x6, RZ, 0xc0, !PT ;  /* 0x0000000604047812 */ /* 0x000fe200078ec0ff */
[----:B-1----:R-:W-:Y:S01]  /*19d0*/  UMOV UR10, UR19 ;  /* 0x00000013000a7c82 */ /* 0x002fe20008000000 */
[----:B------:R-:W-:Y:S01]  /*19e0*/  F2FP.SATFINITE.E4M3.F32.PACK_AB_MERGE_C R24, R25, R24, RZ ;  /* 0x000000181918723e */ /* 0x000fe200048070ff */
[----:B------:R-:W-:Y:S01]  /*19f0*/  IMAD R2, R3, 0x20, R2 ;  /* 0x0000002003027824 */ /* 0x000fe200078e0202 */
[----:B------:R-:W-:Y:S01]  /*1a00*/  F2FP.SATFINITE.E4M3.F32.PACK_AB_MERGE_C R26, R27, R26, RZ ;  /* 0x0000001a1b1a723e */ /* 0x000fe200048070ff */
[----:B------:R-:W-:Y:S01]  /*1a10*/  IMAD R3, R3, 0x4, R4 ;  /* 0x0000000403037824 */ /* 0x000fe200078e0204 */
[----:B------:R-:W-:-:S02]  /*1a20*/  F2FP.SATFINITE.E4M3.F32.PACK_AB_MERGE_C R28, R29, R28, RZ ;  /* 0x0000001c1d1c723e */ /* 0x000fc400048070ff */
[----:B------:R-:W-:Y:S01]  /*1a30*/  F2FP.SATFINITE.E4M3.F32.PACK_AB_MERGE_C R30, R31, R30, RZ ;  /* 0x0000001e1f1e723e */ /* 0x000fe200048070ff */
[----:B------:R-:W-:Y:S01]  /*1a40*/  IMAD.IADD R3, R2, 0x1, R3 ;  /* 0x0000000102037824 */ /* 0x000fe200078e0203 */
[----:B------:R-:W-:Y:S02]  /*1a50*/  F2FP.SATFINITE.E4M3.F32.PACK_AB_MERGE_C R32, R33, R32, RZ ;  /* 0x000000202120723e */ /* 0x000fe400048070ff */
[----:B------:R-:W-:Y:S02]  /*1a60*/  F2FP.SATFINITE.E4M3.F32.PACK_AB_MERGE_C R34, R35, R34, RZ ;  /* 0x000000222322723e */ /* 0x000fe400048070ff */
[----:B------:R-:W-:Y:S01]  /*1a70*/  LOP3.LUT R3, R3, 0x40, R0, 0x78, !PT ;  /* 0x0000004003037812 */ /* 0x000fe200078e7800 */
[----:B------:R-:W1:Y:S02]  /*1a80*/  @!P2 SYNCS.CCTL.IV [UR8+0x4800] ;  /* 0x00480000ff00a9b1 */ /* 0x000e640008000008 */
[----:B-1----:R-:W-:Y:S01]  /*1a90*/  BAR.SYNC.DEFER_BLOCKING 0x0 ;  /* 0x0000000000007b1d */ /* 0x002fe20000010000 */
[----:B------:R-:W-:-:S02]  /*1aa0*/  F2FP.SATFINITE.E4M3.F32.PACK_AB_MERGE_C R36, R37, R36, RZ ;  /* 0x000000242524723e */ /* 0x000fc400048070ff */
[----:B------:R-:W-:Y:S02]  /*1ab0*/  F2FP.SATFINITE.E4M3.F32.PACK_AB_MERGE_C R38, R39, R38, RZ ;  /* 0x000000262726723e */ /* 0x000fe400048070ff */
[----:B------:R-:W-:Y:S02]  /*1ac0*/  ISETP.LT.U32.AND P0, PT, R7, 0x20, P0 ;  /* 0x000000200700780c */ /* 0x000fe40000701070 */
[----:B------:R-:W-:Y:S02]  /*1ad0*/  LOP3.LUT R5, R3, 0x10, RZ, 0x3c, !PT ;  /* 0x0000001003057812 */ /* 0x000fe400078e3cff */
[----:B------:R-:W-:Y:S02]  /*1ae0*/  F2FP.SATFINITE.E4M3.F32.PACK_AB_MERGE_C R40, R41, R40, RZ ;  /* 0x000000282928723e */ /* 0x000fe400048070ff */
[----:B------:R-:W-:Y:S02]  /*1af0*/  F2FP.SATFINITE.E4M3.F32.PACK_AB_MERGE_C R42, R43, R42, RZ ;  /* 0x0000002a2b2a723e */ /* 0x000fe400048070ff */
[----:B------:R-:W-:-:S02]  /*1b00*/  F2FP.SATFINITE.E4M3.F32.PACK_AB_MERGE_C R44, R45, R44, RZ ;  /* 0x0000002c2d2c723e */ /* 0x000fc400048070ff */
[----:B------:R-:W-:Y:S02]  /*1b10*/  F2FP.SATFINITE.E4M3.F32.PACK_AB_MERGE_C R46, R47, R46, RZ ;  /* 0x0000002e2f2e723e */ /* 0x000fe400048070ff */
[----:B------:R-:W-:Y:S01]  /*1b20*/  LOP3.LUT R7, R3, 0x20, RZ, 0x3c, !PT ;  /* 0x0000002003077812 */ /* 0x000fe200078e3cff */
[----:B------:R-:W-:Y:S01]  /*1b30*/  VOTEU.ANY UP0, P0 ;  /* 0x00000000003f7886 */ /* 0x000fe20000000100 */
[----:B------:R-:W-:Y:S01]  /*1b40*/  F2FP.SATFINITE.E4M3.F32.PACK_AB_MERGE_C R48, R49, R48, RZ ;  /* 0x000000303130723e */ /* 0x000fe200048070ff */
[----:B------:R-:W-:Y:S01]  /*1b50*/  VOTEU.ANY UP1, P0 ;  /* 0x00000000003f7886 */ /* 0x000fe20000020100 */
[----:B------:R-:W-:Y:S02]  /*1b60*/  F2FP.SATFINITE.E4M3.F32.PACK_AB_MERGE_C R50, R51, R50, RZ ;  /* 0x000000323332723e */ /* 0x000fe400048070ff */
[----:B------:R-:W-:Y:S01]  /*1b70*/  F2FP.SATFINITE.E4M3.F32.PACK_AB_MERGE_C R52, R53, R52, RZ ;  /* 0x000000343534723e */ /* 0x000fe200048070ff */
[----:B------:R-:W1:Y:S02]  /*1b80*/  @!P2 SYNCS.CCTL.IV [UR8+0x4808] ;  /* 0x00480800ff00a9b1 */ /* 0x000e640008000008 */
[----:B-1----:R-:W-:Y:S01]  /*1b90*/  BAR.SYNC.DEFER_BLOCKING 0x0 ;  /* 0x0000000000007b1d */ /* 0x002fe20000010000 */
[----:B------:R-:W-:-:S02]  /*1ba0*/  F2FP.SATFINITE.E4M3.F32.PACK_AB_MERGE_C R54, R55, R54, RZ ;  /* 0x000000363736723e */ /* 0x000fc400048070ff */
[----:B------:R-:W-:-:S03]  /*1bb0*/  LOP3.LUT R9, R3, 0x30, RZ, 0x3c, !PT ;  /* 0x0000003003097812 */ /* 0x000fc600078e3cff */
[----:B------:R-:W-:Y:S01]  /*1bc0*/  @UP0 UMOV UR12, UR24 ;  /* 0x00000018000c0c82 */ /* 0x000fe20008000000 */
[----:B------:R-:W-:Y:S01]  /*1bd0*/  @UP0 UMOV UR13, UR25 ;  /* 0x00000019000d0c82 */ /* 0x000fe20008000000 */
[----:B------:R-:W1:Y:S02]  /*1be0*/  @!P2 SYNCS.CCTL.IV [UR8+0x4810] ;  /* 0x00481000ff00a9b1 */ /* 0x000e640008000008 */
[----:B-1----:R-:W-:Y:S04]  /*1bf0*/  STS.U16 [R3+UR8], R24 ;  /* 0x0000001803007988 */ /* 0x002fe80008000408 */
[----:B------:R-:W-:Y:S04]  /*1c00*/  STS.U16 [R3+UR8+0x400], R26 ;  /* 0x0004001a03007988 */ /* 0x000fe80008000408 */
[----:B------:R-:W-:Y:S04]  /*1c10*/  STS.U16 [R3+UR8+0x8], R28 ;  /* 0x0000081c03007988 */ /* 0x000fe80008000408 */
[----:B------:R-:W-:Y:S04]  /*1c20*/  STS.U16 [R3+UR8+0x408], R30 ;  /* 0x0004081e03007988 */ /* 0x000fe80008000408 */
[----:B------:R-:W-:Y:S04]  /*1c30*/  STS.U16 [R5+UR8], R32 ;  /* 0x0000002005007988 */ /* 0x000fe80008000408 */
        /* <DEDUP_REMOVED lines=10> */
[----:B------:R-:W-:Y:S01]  /*1ce0*/  STS.U16 [R9+UR8+0x408], R54 ;  /* 0x0004083609007988 */ /* 0x000fe20008000408 */
[----:B------:R1:W-:Y:S06]  /*1cf0*/  MEMBAR.ALL.CTA ;  /* 0x0000000000007992 */ /* 0x0003ec0000008000 */
[----:B-1----:R-:W1:Y:S02]  /*1d00*/  FENCE.VIEW.ASYNC.S ;  /* 0x00000000000073c6 */ /* 0x002e640000000000 */
[----:B-1----:R-:W-:Y:S06]  /*1d10*/  BAR.SYNC.DEFER_BLOCKING 0x0 ;  /* 0x0000000000007b1d */ /* 0x002fec0000010000 */
[----:B------:R1:W-:Y:S01]  /*1d20*/  @UP1 UTMASTG.2D [UR8], [UR12] ;  /* 0x000000080c0013b5 */ /* 0x0003e20008008000 */
[----:B------:R0:W-:Y:S01]  /*1d30*/  UTMACMDFLUSH ;  /* 0x00000000000079b7 */ /* 0x0001e20000000000 */
[----:B------:R-:W-:-:S04]  /*1d40*/  DEPBAR.LE SB0, 0x0 ;  /* 0x000080000000791a */ /* 0x000fc80000000000 */
[----:B------:R-:W-:Y:S06]  /*1d50*/  BAR.SYNC.DEFER_BLOCKING 0x0 ;  /* 0x0000000000007b1d */ /* 0x000fec0000010000 */
[----:B-1----:R-:W-:Y:S05]  /*1d60*/  EXIT ;  /* 0x000000000000794d */ /* 0x002fea0003800000 */
.L_x_49:
[----:B------:R-:W1:Y:S02]  /*1d70*/  SYNCS.PHASECHK.TRANS64.TRYWAIT P0, [UR9+0x4800], R2 ;  /* 0x00480002ff0075a7 */ /* 0x000e640008000149 */
[----:B-1----:R-:W-:Y:S05]  /*1d80*/  @!P0 BRA `(.L_x_49) ;  /* 0xfffffffc00f88947 */ /* 0x002fea000383ffff */
[----:B------:R-:W-:Y:S05]  /*1d90*/  BRA `(.L_x_51) ;  /* 0xfffffff800947947 */ /* 0x000fea000383ffff */
.L_x_52:
[----:B------:R-:W-:-:S00]  /*1da0*/  BRA `(.L_x_52) ;  /* 0xfffffffc00fc7947 */ /* 0x000fc0000383ffff */
[----:B------:R-:W-:-:S00]  /*1db0*/  NOP ;  /* 0x0000000000007918 */ /* 0x000fc00000000000 */
        /* <DEDUP_REMOVED lines=12> */
.L_x_53:


//--------------------- .nv.shared.gluon_wgmma    --------------------------
	.section	.nv.shared.gluon_wgmma,"aw",@nobits
	.sectionflags	@""
	.align	16
	.zero		1024


//--------------------- .nv.shared.reserved.0     --------------------------
	.section	.nv.shared.reserved.0,"aw",@nobits
	.weak		__nv_reservedSMEM_offset_0_alias
	.size		__nv_reservedSMEM_offset_0_alias, 0, 0
	.other		__nv_reservedSMEM_offset_0_alias,@"STO_CUDA_RESERVED_SHARED STV_DEFAULT"
__nv_reservedSMEM_offset_0_alias:
	.zero		0


//--------------------- .nv.constant0.gluon_wgmma --------------------------
	.section	.nv.constant0.gluon_wgmma,"a",@progbits
	.sectionflags	@""
	.align	4
.nv.constant0.gluon_wgmma:
	.zero		608


//--------------------- SYMBOLS --------------------------

	.type		.nv.reservedSmem.offset0,@object
	.size		.nv.reservedSmem.offset0,0x4
